//
// Generated by NVIDIA NVVM Compiler
//
// Compiler Build ID: CL-36424714
// Cuda compilation tools, release 13.0, V13.0.88
// Based on NVVM 20.0.0
//

.version 9.0
.target sm_100
.address_size 64

	// .globl	_Z25matrix_multiplication_gpuILi64ELi64ELi8ELi8ELi8EEvPKfS1_Pfi
// _ZZ25matrix_multiplication_gpuILi64ELi64ELi8ELi8ELi8EEvPKfS1_PfiE5buf_a has been demoted
// _ZZ25matrix_multiplication_gpuILi64ELi64ELi8ELi8ELi8EEvPKfS1_PfiE5buf_b has been demoted

.visible .entry _Z25matrix_multiplication_gpuILi64ELi64ELi8ELi8ELi8EEvPKfS1_Pfi(
	.param .u64 .ptr .align 1 _Z25matrix_multiplication_gpuILi64ELi64ELi8ELi8ELi8EEvPKfS1_Pfi_param_0,
	.param .u64 .ptr .align 1 _Z25matrix_multiplication_gpuILi64ELi64ELi8ELi8ELi8EEvPKfS1_Pfi_param_1,
	.param .u64 .ptr .align 1 _Z25matrix_multiplication_gpuILi64ELi64ELi8ELi8ELi8EEvPKfS1_Pfi_param_2,
	.param .u32 _Z25matrix_multiplication_gpuILi64ELi64ELi8ELi8ELi8EEvPKfS1_Pfi_param_3
)
{
	.reg .pred 	%p<4>;
	.reg .b32 	%r<110>;
	.reg .b32 	%f<483>;
	.reg .b64 	%rd<128>;
	// demoted variable
	.shared .align 4 .b8 _ZZ25matrix_multiplication_gpuILi64ELi64ELi8ELi8ELi8EEvPKfS1_PfiE5buf_a[2048];
	// demoted variable
	.shared .align 4 .b8 _ZZ25matrix_multiplication_gpuILi64ELi64ELi8ELi8ELi8EEvPKfS1_PfiE5buf_b[2048];
	ld.param.u32 	%r9, [_Z25matrix_multiplication_gpuILi64ELi64ELi8ELi8ELi8EEvPKfS1_Pfi_param_3];
	mov.u32 	%r1, %tid.x;
	setp.lt.s32 	%p1, %r9, 1;
	mov.f32 	%f419, 0f00000000;
	mov.f32 	%f420, %f419;
	mov.f32 	%f421, %f419;
	mov.f32 	%f422, %f419;
	mov.f32 	%f423, %f419;
	mov.f32 	%f424, %f419;
	mov.f32 	%f425, %f419;
	mov.f32 	%f426, %f419;
	mov.f32 	%f427, %f419;
	mov.f32 	%f428, %f419;
	mov.f32 	%f429, %f419;
	mov.f32 	%f430, %f419;
	mov.f32 	%f431, %f419;
	mov.f32 	%f432, %f419;
	mov.f32 	%f433, %f419;
	mov.f32 	%f434, %f419;
	mov.f32 	%f435, %f419;
	mov.f32 	%f436, %f419;
	mov.f32 	%f437, %f419;
	mov.f32 	%f438, %f419;
	mov.f32 	%f439, %f419;
	mov.f32 	%f440, %f419;
	mov.f32 	%f441, %f419;
	mov.f32 	%f442, %f419;
	mov.f32 	%f443, %f419;
	mov.f32 	%f444, %f419;
	mov.f32 	%f445, %f419;
	mov.f32 	%f446, %f419;
	mov.f32 	%f447, %f419;
	mov.f32 	%f448, %f419;
	mov.f32 	%f449, %f419;
	mov.f32 	%f450, %f419;
	mov.f32 	%f451, %f419;
	mov.f32 	%f452, %f419;
	mov.f32 	%f453, %f419;
	mov.f32 	%f454, %f419;
	mov.f32 	%f455, %f419;
	mov.f32 	%f456, %f419;
	mov.f32 	%f457, %f419;
	mov.f32 	%f458, %f419;
	mov.f32 	%f459, %f419;
	mov.f32 	%f460, %f419;
	mov.f32 	%f461, %f419;
	mov.f32 	%f462, %f419;
	mov.f32 	%f463, %f419;
	mov.f32 	%f464, %f419;
	mov.f32 	%f465, %f419;
	mov.f32 	%f466, %f419;
	mov.f32 	%f467, %f419;
	mov.f32 	%f468, %f419;
	mov.f32 	%f469, %f419;
	mov.f32 	%f470, %f419;
	mov.f32 	%f471, %f419;
	mov.f32 	%f472, %f419;
	mov.f32 	%f473, %f419;
	mov.f32 	%f474, %f419;
	mov.f32 	%f475, %f419;
	mov.f32 	%f476, %f419;
	mov.f32 	%f477, %f419;
	mov.f32 	%f478, %f419;
	mov.f32 	%f479, %f419;
	mov.f32 	%f480, %f419;
	mov.f32 	%f481, %f419;
	mov.f32 	%f482, %f419;
	@%p1 bra 	$L__BB0_5;
	mov.b32 	%r107, 0;
	mov.f32 	%f419, 0f00000000;
	shr.u32 	%r12, %r1, 3;
	shl.b32 	%r13, %r12, 8;
	mov.u32 	%r14, _ZZ25matrix_multiplication_gpuILi64ELi64ELi8ELi8ELi8EEvPKfS1_PfiE5buf_a;
	add.s32 	%r15, %r13, %r14;
	add.s32 	%r3, %r15, 128;
$L__BB0_2:
	ld.param.u64 	%rd126, [_Z25matrix_multiplication_gpuILi64ELi64ELi8ELi8ELi8EEvPKfS1_Pfi_param_1];
	ld.param.u64 	%rd125, [_Z25matrix_multiplication_gpuILi64ELi64ELi8ELi8ELi8EEvPKfS1_Pfi_param_0];
	and.b32  	%r16, %r1, 7;
	add.s32 	%r17, %r107, %r16;
	mov.u32 	%r18, %ctaid.y;
	shl.b32 	%r19, %r18, 6;
	add.s32 	%r20, %r19, %r12;
	mad.lo.s32 	%r21, %r20, %r9, %r17;
	cvta.to.global.u64 	%rd4, %rd125;
	mul.wide.u32 	%rd5, %r21, 4;
	add.s64 	%rd6, %rd4, %rd5;
	ld.global.f32 	%f259, [%rd6];
	shl.b32 	%r22, %r1, 2;
	add.s32 	%r23, %r14, %r22;
	st.shared.f32 	[%r23], %f259;
	shl.b32 	%r24, %r9, 3;
	add.s32 	%r25, %r21, %r24;
	mul.wide.u32 	%rd7, %r25, 4;
	add.s64 	%rd8, %rd4, %rd7;
	ld.global.f32 	%f260, [%rd8];
	st.shared.f32 	[%r23+256], %f260;
	shl.b32 	%r26, %r9, 4;
	add.s32 	%r27, %r21, %r26;
	mul.wide.u32 	%rd9, %r27, 4;
	add.s64 	%rd10, %rd4, %rd9;
	ld.global.f32 	%f261, [%rd10];
	st.shared.f32 	[%r23+512], %f261;
	add.s32 	%r28, %r27, %r24;
	mul.wide.u32 	%rd11, %r28, 4;
	add.s64 	%rd12, %rd4, %rd11;
	ld.global.f32 	%f262, [%rd12];
	st.shared.f32 	[%r23+768], %f262;
	shl.b32 	%r29, %r9, 5;
	add.s32 	%r30, %r21, %r29;
	mul.wide.u32 	%rd13, %r30, 4;
	add.s64 	%rd14, %rd4, %rd13;
	ld.global.f32 	%f263, [%rd14];
	st.shared.f32 	[%r23+1024], %f263;
	add.s32 	%r31, %r30, %r24;
	mul.wide.u32 	%rd15, %r31, 4;
	add.s64 	%rd16, %rd4, %rd15;
	ld.global.f32 	%f264, [%rd16];
	st.shared.f32 	[%r23+1280], %f264;
	add.s32 	%r32, %r30, %r26;
	mul.wide.u32 	%rd17, %r32, 4;
	add.s64 	%rd18, %rd4, %rd17;
	ld.global.f32 	%f265, [%rd18];
	st.shared.f32 	[%r23+1536], %f265;
	add.s32 	%r33, %r32, %r24;
	mul.wide.u32 	%rd19, %r33, 4;
	add.s64 	%rd20, %rd4, %rd19;
	ld.global.f32 	%f266, [%rd20];
	st.shared.f32 	[%r23+1792], %f266;
	shr.u32 	%r34, %r1, 6;
	add.s32 	%r35, %r107, %r34;
	and.b32  	%r36, %r1, 63;
	mov.u32 	%r37, %ctaid.x;
	shl.b32 	%r38, %r37, 6;
	or.b32  	%r39, %r36, %r38;
	mad.lo.s32 	%r40, %r35, %r9, %r39;
	cvta.to.global.u64 	%rd21, %rd126;
	mul.wide.u32 	%rd22, %r40, 4;
	add.s64 	%rd23, %rd21, %rd22;
	ld.global.f32 	%f267, [%rd23];
	mov.u32 	%r41, _ZZ25matrix_multiplication_gpuILi64ELi64ELi8ELi8ELi8EEvPKfS1_PfiE5buf_b;
	add.s32 	%r42, %r41, %r22;
	st.shared.f32 	[%r42], %f267;
	add.s32 	%r43, %r40, %r9;
	mul.wide.u32 	%rd24, %r43, 4;
	add.s64 	%rd25, %rd21, %rd24;
	ld.global.f32 	%f268, [%rd25];
	st.shared.f32 	[%r42+256], %f268;
	add.s32 	%r44, %r43, %r9;
	mul.wide.u32 	%rd26, %r44, 4;
	add.s64 	%rd27, %rd21, %rd26;
	ld.global.f32 	%f269, [%rd27];
	st.shared.f32 	[%r42+512], %f269;
	add.s32 	%r45, %r44, %r9;
	mul.wide.u32 	%rd28, %r45, 4;
	add.s64 	%rd29, %rd21, %rd28;
	ld.global.f32 	%f270, [%rd29];
	st.shared.f32 	[%r42+768], %f270;
	add.s32 	%r46, %r45, %r9;
	mul.wide.u32 	%rd30, %r46, 4;
	add.s64 	%rd31, %rd21, %rd30;
	ld.global.f32 	%f271, [%rd31];
	st.shared.f32 	[%r42+1024], %f271;
	add.s32 	%r47, %r46, %r9;
	mul.wide.u32 	%rd32, %r47, 4;
	add.s64 	%rd33, %rd21, %rd32;
	ld.global.f32 	%f272, [%rd33];
	st.shared.f32 	[%r42+1280], %f272;
	add.s32 	%r48, %r47, %r9;
	mul.wide.u32 	%rd34, %r48, 4;
	add.s64 	%rd35, %rd21, %rd34;
	ld.global.f32 	%f273, [%rd35];
	st.shared.f32 	[%r42+1536], %f273;
	add.s32 	%r49, %r48, %r9;
	mul.wide.u32 	%rd36, %r49, 4;
	add.s64 	%rd37, %rd21, %rd36;
	ld.global.f32 	%f274, [%rd37];
	st.shared.f32 	[%r42+1792], %f274;
	bar.sync 	0;
	mov.b32 	%r109, 16;
	mov.u32 	%r108, %r3;
$L__BB0_3:
	shl.b32 	%r50, %r1, 5;
	and.b32  	%r51, %r50, 224;
	mov.u32 	%r52, _ZZ25matrix_multiplication_gpuILi64ELi64ELi8ELi8ELi8EEvPKfS1_PfiE5buf_b;
	add.s32 	%r53, %r52, %r51;
	add.s32 	%r54, %r53, %r109;
	ld.shared.f32 	%f275, [%r108+-128];
	ld.shared.f32 	%f276, [%r54+-16];
	fma.rn.f32 	%f482, %f275, %f276, %f482;
	ld.shared.f32 	%f277, [%r54+-12];
	fma.rn.f32 	%f481, %f275, %f277, %f481;
	ld.shared.f32 	%f278, [%r54+-8];
	fma.rn.f32 	%f480, %f275, %f278, %f480;
	ld.shared.f32 	%f279, [%r54+-4];
	fma.rn.f32 	%f479, %f275, %f279, %f479;
	ld.shared.f32 	%f280, [%r54];
	fma.rn.f32 	%f478, %f275, %f280, %f478;
	ld.shared.f32 	%f281, [%r54+4];
	fma.rn.f32 	%f477, %f275, %f281, %f477;
	ld.shared.f32 	%f282, [%r54+8];
	fma.rn.f32 	%f476, %f275, %f282, %f476;
	ld.shared.f32 	%f283, [%r54+12];
	fma.rn.f32 	%f475, %f275, %f283, %f475;
	ld.shared.f32 	%f284, [%r108+-96];
	fma.rn.f32 	%f474, %f284, %f276, %f474;
	fma.rn.f32 	%f473, %f284, %f277, %f473;
	fma.rn.f32 	%f472, %f284, %f278, %f472;
	fma.rn.f32 	%f471, %f284, %f279, %f471;
	fma.rn.f32 	%f470, %f284, %f280, %f470;
	fma.rn.f32 	%f469, %f284, %f281, %f469;
	fma.rn.f32 	%f468, %f284, %f282, %f468;
	fma.rn.f32 	%f467, %f284, %f283, %f467;
	ld.shared.f32 	%f285, [%r108+-64];
	fma.rn.f32 	%f466, %f285, %f276, %f466;
	fma.rn.f32 	%f465, %f285, %f277, %f465;
	fma.rn.f32 	%f464, %f285, %f278, %f464;
	fma.rn.f32 	%f463, %f285, %f279, %f463;
	fma.rn.f32 	%f462, %f285, %f280, %f462;
	fma.rn.f32 	%f461, %f285, %f281, %f461;
	fma.rn.f32 	%f460, %f285, %f282, %f460;
	fma.rn.f32 	%f459, %f285, %f283, %f459;
	ld.shared.f32 	%f286, [%r108+-32];
	fma.rn.f32 	%f458, %f286, %f276, %f458;
	fma.rn.f32 	%f457, %f286, %f277, %f457;
	fma.rn.f32 	%f456, %f286, %f278, %f456;
	fma.rn.f32 	%f455, %f286, %f279, %f455;
	fma.rn.f32 	%f454, %f286, %f280, %f454;
	fma.rn.f32 	%f453, %f286, %f281, %f453;
	fma.rn.f32 	%f452, %f286, %f282, %f452;
	fma.rn.f32 	%f451, %f286, %f283, %f451;
	ld.shared.f32 	%f287, [%r108];
	fma.rn.f32 	%f450, %f287, %f276, %f450;
	fma.rn.f32 	%f449, %f287, %f277, %f449;
	fma.rn.f32 	%f448, %f287, %f278, %f448;
	fma.rn.f32 	%f447, %f287, %f279, %f447;
	fma.rn.f32 	%f446, %f287, %f280, %f446;
	fma.rn.f32 	%f445, %f287, %f281, %f445;
	fma.rn.f32 	%f444, %f287, %f282, %f444;
	fma.rn.f32 	%f443, %f287, %f283, %f443;
	ld.shared.f32 	%f288, [%r108+32];
	fma.rn.f32 	%f442, %f288, %f276, %f442;
	fma.rn.f32 	%f441, %f288, %f277, %f441;
	fma.rn.f32 	%f440, %f288, %f278, %f440;
	fma.rn.f32 	%f439, %f288, %f279, %f439;
	fma.rn.f32 	%f438, %f288, %f280, %f438;
	fma.rn.f32 	%f437, %f288, %f281, %f437;
	fma.rn.f32 	%f436, %f288, %f282, %f436;
	fma.rn.f32 	%f435, %f288, %f283, %f435;
	ld.shared.f32 	%f289, [%r108+64];
	fma.rn.f32 	%f434, %f289, %f276, %f434;
	fma.rn.f32 	%f433, %f289, %f277, %f433;
	fma.rn.f32 	%f432, %f289, %f278, %f432;
	fma.rn.f32 	%f431, %f289, %f279, %f431;
	fma.rn.f32 	%f430, %f289, %f280, %f430;
	fma.rn.f32 	%f429, %f289, %f281, %f429;
	fma.rn.f32 	%f428, %f289, %f282, %f428;
	fma.rn.f32 	%f427, %f289, %f283, %f427;
	ld.shared.f32 	%f290, [%r108+96];
	fma.rn.f32 	%f426, %f290, %f276, %f426;
	fma.rn.f32 	%f425, %f290, %f277, %f425;
	fma.rn.f32 	%f424, %f290, %f278, %f424;
	fma.rn.f32 	%f423, %f290, %f279, %f423;
	fma.rn.f32 	%f422, %f290, %f280, %f422;
	fma.rn.f32 	%f421, %f290, %f281, %f421;
	fma.rn.f32 	%f420, %f290, %f282, %f420;
	fma.rn.f32 	%f419, %f290, %f283, %f419;
	add.s32 	%r109, %r109, 256;
	add.s32 	%r108, %r108, 4;
	setp.ne.s32 	%p2, %r109, 2064;
	@%p2 bra 	$L__BB0_3;
	bar.sync 	0;
	add.s32 	%r107, %r107, 8;
	setp.lt.s32 	%p3, %r107, %r9;
	@%p3 bra 	$L__BB0_2;
$L__BB0_5:
	ld.param.u64 	%rd127, [_Z25matrix_multiplication_gpuILi64ELi64ELi8ELi8ELi8EEvPKfS1_Pfi_param_2];
	cvta.to.global.u64 	%rd38, %rd127;
	mov.u32 	%r55, %ctaid.y;
	shl.b32 	%r56, %r55, 6;
	and.b32  	%r57, %r1, 1016;
	add.s32 	%r58, %r56, %r57;
	mov.u32 	%r59, %ctaid.x;
	shl.b32 	%r60, %r59, 6;
	shl.b32 	%r61, %r1, 3;
	and.b32  	%r62, %r61, 56;
	or.b32  	%r63, %r62, %r60;
	mad.lo.s32 	%r64, %r58, %r9, %r63;
	mul.wide.u32 	%rd39, %r64, 4;
	add.s64 	%rd40, %rd38, %rd39;
	st.global.f32 	[%rd40], %f482;
	st.global.f32 	[%rd40+4], %f481;
	st.global.f32 	[%rd40+8], %f480;
	st.global.f32 	[%rd40+12], %f479;
	st.global.f32 	[%rd40+16], %f478;
	st.global.f32 	[%rd40+20], %f477;
	st.global.f32 	[%rd40+24], %f476;
	st.global.f32 	[%rd40+28], %f475;
	add.s32 	%r65, %r64, %r9;
	mul.wide.u32 	%rd41, %r65, 4;
	add.s64 	%rd42, %rd38, %rd41;
	st.global.f32 	[%rd42], %f474;
	add.s32 	%r66, %r65, 1;
	mul.wide.u32 	%rd43, %r66, 4;
	add.s64 	%rd44, %rd38, %rd43;
	st.global.f32 	[%rd44], %f473;
	add.s32 	%r67, %r65, 2;
	mul.wide.u32 	%rd45, %r67, 4;
	add.s64 	%rd46, %rd38, %rd45;
	st.global.f32 	[%rd46], %f472;
	add.s32 	%r68, %r65, 3;
	mul.wide.u32 	%rd47, %r68, 4;
	add.s64 	%rd48, %rd38, %rd47;
	st.global.f32 	[%rd48], %f471;
	add.s32 	%r69, %r65, 4;
	mul.wide.u32 	%rd49, %r69, 4;
	add.s64 	%rd50, %rd38, %rd49;
	st.global.f32 	[%rd50], %f470;
	add.s32 	%r70, %r65, 5;
	mul.wide.u32 	%rd51, %r70, 4;
	add.s64 	%rd52, %rd38, %rd51;
	st.global.f32 	[%rd52], %f469;
	add.s32 	%r71, %r65, 6;
	mul.wide.u32 	%rd53, %r71, 4;
	add.s64 	%rd54, %rd38, %rd53;
	st.global.f32 	[%rd54], %f468;
	add.s32 	%r72, %r65, 7;
	mul.wide.u32 	%rd55, %r72, 4;
	add.s64 	%rd56, %rd38, %rd55;
	st.global.f32 	[%rd56], %f467;
	add.s32 	%r73, %r65, %r9;
	mul.wide.u32 	%rd57, %r73, 4;
	add.s64 	%rd58, %rd38, %rd57;
	st.global.f32 	[%rd58], %f466;
	st.global.f32 	[%rd58+4], %f465;
	add.s32 	%r74, %r67, %r9;
	mul.wide.u32 	%rd59, %r74, 4;
	add.s64 	%rd60, %rd38, %rd59;
	st.global.f32 	[%rd60], %f464;
	st.global.f32 	[%rd60+4], %f463;
	add.s32 	%r75, %r74, 2;
	mul.wide.u32 	%rd61, %r75, 4;
	add.s64 	%rd62, %rd38, %rd61;
	st.global.f32 	[%rd62], %f462;
	st.global.f32 	[%rd62+4], %f461;
	add.s32 	%r76, %r74, 4;
	mul.wide.u32 	%rd63, %r76, 4;
	add.s64 	%rd64, %rd38, %rd63;
	st.global.f32 	[%rd64], %f460;
	st.global.f32 	[%rd64+4], %f459;
	add.s32 	%r77, %r73, %r9;
	mul.wide.u32 	%rd65, %r77, 4;
	add.s64 	%rd66, %rd38, %rd65;
	st.global.f32 	[%rd66], %f458;
	add.s32 	%r78, %r77, 1;
	mul.wide.u32 	%rd67, %r78, 4;
	add.s64 	%rd68, %rd38, %rd67;
	st.global.f32 	[%rd68], %f457;
	add.s32 	%r79, %r77, 2;
	mul.wide.u32 	%rd69, %r79, 4;
	add.s64 	%rd70, %rd38, %rd69;
	st.global.f32 	[%rd70], %f456;
	add.s32 	%r80, %r77, 3;
	mul.wide.u32 	%rd71, %r80, 4;
	add.s64 	%rd72, %rd38, %rd71;
	st.global.f32 	[%rd72], %f455;
	add.s32 	%r81, %r77, 4;
	mul.wide.u32 	%rd73, %r81, 4;
	add.s64 	%rd74, %rd38, %rd73;
	st.global.f32 	[%rd74], %f454;
	add.s32 	%r82, %r77, 5;
	mul.wide.u32 	%rd75, %r82, 4;
	add.s64 	%rd76, %rd38, %rd75;
	st.global.f32 	[%rd76], %f453;
	add.s32 	%r83, %r77, 6;
	mul.wide.u32 	%rd77, %r83, 4;
	add.s64 	%rd78, %rd38, %rd77;
	st.global.f32 	[%rd78], %f452;
	add.s32 	%r84, %r77, 7;
	mul.wide.u32 	%rd79, %r84, 4;
	add.s64 	%rd80, %rd38, %rd79;
	st.global.f32 	[%rd80], %f451;
	add.s32 	%r85, %r77, %r9;
	mul.wide.u32 	%rd81, %r85, 4;
	add.s64 	%rd82, %rd38, %rd81;
	st.global.f32 	[%rd82], %f450;
	st.global.f32 	[%rd82+4], %f449;
	st.global.f32 	[%rd82+8], %f448;
	st.global.f32 	[%rd82+12], %f447;
	add.s32 	%r86, %r81, %r9;
	mul.wide.u32 	%rd83, %r86, 4;
	add.s64 	%rd84, %rd38, %rd83;
	st.global.f32 	[%rd84], %f446;
	st.global.f32 	[%rd84+4], %f445;
	st.global.f32 	[%rd84+8], %f444;
	st.global.f32 	[%rd84+12], %f443;
	add.s32 	%r87, %r85, %r9;
	mul.wide.u32 	%rd85, %r87, 4;
	add.s64 	%rd86, %rd38, %rd85;
	st.global.f32 	[%rd86], %f442;
	add.s32 	%r88, %r87, 1;
	mul.wide.u32 	%rd87, %r88, 4;
	add.s64 	%rd88, %rd38, %rd87;
	st.global.f32 	[%rd88], %f441;
	add.s32 	%r89, %r87, 2;
	mul.wide.u32 	%rd89, %r89, 4;
	add.s64 	%rd90, %rd38, %rd89;
	st.global.f32 	[%rd90], %f440;
	add.s32 	%r90, %r87, 3;
	mul.wide.u32 	%rd91, %r90, 4;
	add.s64 	%rd92, %rd38, %rd91;
	st.global.f32 	[%rd92], %f439;
	add.s32 	%r91, %r87, 4;
	mul.wide.u32 	%rd93, %r91, 4;
	add.s64 	%rd94, %rd38, %rd93;
	st.global.f32 	[%rd94], %f438;
	add.s32 	%r92, %r87, 5;
	mul.wide.u32 	%rd95, %r92, 4;
	add.s64 	%rd96, %rd38, %rd95;
	st.global.f32 	[%rd96], %f437;
	add.s32 	%r93, %r87, 6;
	mul.wide.u32 	%rd97, %r93, 4;
	add.s64 	%rd98, %rd38, %rd97;
	st.global.f32 	[%rd98], %f436;
	add.s32 	%r94, %r87, 7;
	mul.wide.u32 	%rd99, %r94, 4;
	add.s64 	%rd100, %rd38, %rd99;
	st.global.f32 	[%rd100], %f435;
	add.s32 	%r95, %r87, %r9;
	mul.wide.u32 	%rd101, %r95, 4;
	add.s64 	%rd102, %rd38, %rd101;
	st.global.f32 	[%rd102], %f434;
	st.global.f32 	[%rd102+4], %f433;
	add.s32 	%r96, %r89, %r9;
	mul.wide.u32 	%rd103, %r96, 4;
	add.s64 	%rd104, %rd38, %rd103;
	st.global.f32 	[%rd104], %f432;
	st.global.f32 	[%rd104+4], %f431;
	add.s32 	%r97, %r96, 2;
	mul.wide.u32 	%rd105, %r97, 4;
	add.s64 	%rd106, %rd38, %rd105;
	st.global.f32 	[%rd106], %f430;
	st.global.f32 	[%rd106+4], %f429;
	add.s32 	%r98, %r96, 4;
	mul.wide.u32 	%rd107, %r98, 4;
	add.s64 	%rd108, %rd38, %rd107;
	st.global.f32 	[%rd108], %f428;
	st.global.f32 	[%rd108+4], %f427;
	add.s32 	%r99, %r95, %r9;
	mul.wide.u32 	%rd109, %r99, 4;
	add.s64 	%rd110, %rd38, %rd109;
	st.global.f32 	[%rd110], %f426;
	add.s32 	%r100, %r99, 1;
	mul.wide.u32 	%rd111, %r100, 4;
	add.s64 	%rd112, %rd38, %rd111;
	st.global.f32 	[%rd112], %f425;
	add.s32 	%r101, %r99, 2;
	mul.wide.u32 	%rd113, %r101, 4;
	add.s64 	%rd114, %rd38, %rd113;
	st.global.f32 	[%rd114], %f424;
	add.s32 	%r102, %r99, 3;
	mul.wide.u32 	%rd115, %r102, 4;
	add.s64 	%rd116, %rd38, %rd115;
	st.global.f32 	[%rd116], %f423;
	add.s32 	%r103, %r99, 4;
	mul.wide.u32 	%rd117, %r103, 4;
	add.s64 	%rd118, %rd38, %rd117;
	st.global.f32 	[%rd118], %f422;
	add.s32 	%r104, %r99, 5;
	mul.wide.u32 	%rd119, %r104, 4;
	add.s64 	%rd120, %rd38, %rd119;
	st.global.f32 	[%rd120], %f421;
	add.s32 	%r105, %r99, 6;
	mul.wide.u32 	%rd121, %r105, 4;
	add.s64 	%rd122, %rd38, %rd121;
	st.global.f32 	[%rd122], %f420;
	add.s32 	%r106, %r99, 7;
	mul.wide.u32 	%rd123, %r106, 4;
	add.s64 	%rd124, %rd38, %rd123;
	st.global.f32 	[%rd124], %f419;
	ret;

}


// ===== COMPILED SASS (sm_100) =====

	.target	sm_100

	.elftype	@"ET_EXEC"


//--------------------- .note.nv.tkinfo           --------------------------
	.section	.note.nv.tkinfo,"",@"SHT_NOTE"
	.sectionflags	@"SHF_NOTE_NV_TKINFO"
	.tkinfo
        /*0018*/ 	.word	0x00000002
        /*0030*/ 	.string	""
        /*0030*/ 	.string	"ptxas"
        /*0030*/ 	.string	"Cuda compilation tools, release 13.0, V13.0.88"
        /*0030*/ 	.string	"Build cuda_13.0.r13.0/compiler.36424714_0"
        /*0030*/ 	.string	"-arch sm_100 -m 64 "



//--------------------- .note.nv.cuinfo           --------------------------
	.section	.note.nv.cuinfo,"",@"SHT_NOTE"
	.sectionflags	@"SHF_NOTE_NV_CUINFO"
        /*0018*/ 	.short	0x0002
        /*001a*/ 	.short	0x0064
        /*001c*/ 	.short	0x0082
	.zero		2


//--------------------- .nv.info                  --------------------------
	.section	.nv.info,"",@"SHT_CUDA_INFO"
	.align	4


	//----- nvinfo : EIATTR_REGCOUNT
	.align		4
        /*0000*/ 	.byte	0x04, 0x2f
        /*0002*/ 	.short	(.L_1 - .L_0)
	.align		4
.L_0:
        /*0004*/ 	.word	index@(_Z25matrix_multiplication_gpuILi64ELi64ELi8ELi8ELi8EEvPKfS1_Pfi)
        /*0008*/ 	.word	0x00000060


	//----- nvinfo : EIATTR_FRAME_SIZE
	.align		4
.L_1:
        /*000c*/ 	.byte	0x04, 0x11
        /*000e*/ 	.short	(.L_3 - .L_2)
	.align		4
.L_2:
        /*0010*/ 	.word	index@(_Z25matrix_multiplication_gpuILi64ELi64ELi8ELi8ELi8EEvPKfS1_Pfi)
        /*0014*/ 	.word	0x00000000


	//----- nvinfo : EIATTR_MIN_STACK_SIZE
	.align		4
.L_3:
        /*0018*/ 	.byte	0x04, 0x12
        /*001a*/ 	.short	(.L_5 - .L_4)
	.align		4
.L_4:
        /*001c*/ 	.word	index@(_Z25matrix_multiplication_gpuILi64ELi64ELi8ELi8ELi8EEvPKfS1_Pfi)
        /*0020*/ 	.word	0x00000000
.L_5:


//--------------------- .nv.compat                --------------------------
	.section	.nv.compat,"",@"SHT_CUDA_COMPAT_INFO"
	.align	4
        /*0000*/ 	.byte	0x02, 0x09, 0x00, 0x00, 0x02, 0x02, 0x01, 0x00, 0x02, 0x05, 0x05, 0x00, 0x03, 0x07, 0x01, 0x01
        /*0010*/ 	.byte	0x02, 0x03, 0x00, 0x00, 0x02, 0x06, 0x01, 0x00, 0x04, 0x0b, 0x08, 0x00, 0x09, 0x00, 0x00, 0x00
        /*0020*/ 	.byte	0x00, 0x00, 0x00, 0x00


//--------------------- .nv.info._Z25matrix_multiplication_gpuILi64ELi64ELi8ELi8ELi8EEvPKfS1_Pfi --------------------------
	.section	.nv.info._Z25matrix_multiplication_gpuILi64ELi64ELi8ELi8ELi8EEvPKfS1_Pfi,"",@"SHT_CUDA_INFO"
	.sectionflags	@""
	.align	4


	//----- nvinfo : EIATTR_CUDA_API_VERSION
	.align		4
        /*0000*/ 	.byte	0x04, 0x37
        /*0002*/ 	.short	(.L_7 - .L_6)
.L_6:
        /*0004*/ 	.word	0x00000082


	//----- nvinfo : EIATTR_KPARAM_INFO
	.align		4
.L_7:
        /*0008*/ 	.byte	0x04, 0x17
        /*000a*/ 	.short	(.L_9 - .L_8)
.L_8:
        /*000c*/ 	.word	0x00000000
        /*0010*/ 	.short	0x0003
        /*0012*/ 	.short	0x0018
        /*0014*/ 	.byte	0x00, 0xf0, 0x11, 0x00


	//----- nvinfo : EIATTR_KPARAM_INFO
	.align		4
.L_9:
        /*0018*/ 	.byte	0x04, 0x17
        /*001a*/ 	.short	(.L_11 - .L_10)
.L_10:
        /*001c*/ 	.word	0x00000000
        /*0020*/ 	.short	0x0002
        /*0022*/ 	.short	0x0010
        /*0024*/ 	.byte	0x00, 0xf5, 0x21, 0x00


	//----- nvinfo : EIATTR_KPARAM_INFO
	.align		4
.L_11:
        /*0028*/ 	.byte	0x04, 0x17
        /*002a*/ 	.short	(.L_13 - .L_12)
.L_12:
        /*002c*/ 	.word	0x00000000
        /*0030*/ 	.short	0x0001
        /*0032*/ 	.short	0x0008
        /*0034*/ 	.byte	0x00, 0xf5, 0x21, 0x00


	//----- nvinfo : EIATTR_KPARAM_INFO
	.align		4
.L_13:
        /*0038*/ 	.byte	0x04, 0x17
        /*003a*/ 	.short	(.L_15 - .L_14)
.L_14:
        /*003c*/ 	.word	0x00000000
        /*0040*/ 	.short	0x0000
        /*0042*/ 	.short	0x0000
        /*0044*/ 	.byte	0x00, 0xf5, 0x21, 0x00


	//----- nvinfo : EIATTR_SPARSE_MMA_MASK
	.align		4
.L_15:
        /*0048*/ 	.byte	0x03, 0x50
        /*004a*/ 	.short	0x0000


	//----- nvinfo : EIATTR_MAXREG_COUNT
	.align		4
        /*004c*/ 	.byte	0x03, 0x1b
        /*004e*/ 	.short	0x00ff


	//----- nvinfo : EIATTR_NUM_BARRIERS
	.align		4
        /*0050*/ 	.byte	0x02, 0x4c
        /*0052*/ 	.byte	0x01
	.zero		1


	//----- nvinfo : EIATTR_MERCURY_ISA_VERSION
	.align		4
        /*0054*/ 	.byte	0x03, 0x5f
        /*0056*/ 	.short	0x0101


	//----- nvinfo : EIATTR_VRC_CTA_INIT_COUNT
	.align		4
        /*0058*/ 	.byte	0x02, 0x4a
	.zero		1
	.zero		1


	//----- nvinfo : EIATTR_EXIT_INSTR_OFFSETS
	.align		4
        /*005c*/ 	.byte	0x04, 0x1c
        /*005e*/ 	.short	(.L_17 - .L_16)


	//   ....[0]....
.L_16:
        /*0060*/ 	.word	0x00001770


	//----- nvinfo : EIATTR_CBANK_PARAM_SIZE
	.align		4
.L_17:
        /*0064*/ 	.byte	0x03, 0x19
        /*0066*/ 	.short	0x001c


	//----- nvinfo : EIATTR_PARAM_CBANK
	.align		4
        /*0068*/ 	.byte	0x04, 0x0a
        /*006a*/ 	.short	(.L_19 - .L_18)
	.align		4
.L_18:
        /*006c*/ 	.word	index@(.nv.constant0._Z25matrix_multiplication_gpuILi64ELi64ELi8ELi8ELi8EEvPKfS1_Pfi)
        /*0070*/ 	.short	0x0380
        /*0072*/ 	.short	0x001c


	//----- nvinfo : EIATTR_SW_WAR
	.align		4
.L_19:
        /*0074*/ 	.byte	0x04, 0x36
        /*0076*/ 	.short	(.L_21 - .L_20)
.L_20:
        /*0078*/ 	.word	0x00000008
.L_21:


//--------------------- .nv.callgraph             --------------------------
	.section	.nv.callgraph,"",@"SHT_CUDA_CALLGRAPH"
	.align	4
	.sectionentsize	8
	.align		4
        /*0000*/ 	.word	0x00000000
	.align		4
        /*0004*/ 	.word	0xffffffff
	.align		4
        /*0008*/ 	.word	0x00000000
	.align		4
        /*000c*/ 	.word	0xfffffffe
	.align		4
        /*0010*/ 	.word	0x00000000
	.align		4
        /*0014*/ 	.word	0xfffffffd
	.align		4
        /*0018*/ 	.word	0x00000000
	.align		4
        /*001c*/ 	.word	0xfffffffc


//--------------------- .text._Z25matrix_multiplication_gpuILi64ELi64ELi8ELi8ELi8EEvPKfS1_Pfi --------------------------
	.section	.text._Z25matrix_multiplication_gpuILi64ELi64ELi8ELi8ELi8EEvPKfS1_Pfi,"ax",@progbits
	.align	128
        .global         _Z25matrix_multiplication_gpuILi64ELi64ELi8ELi8ELi8EEvPKfS1_Pfi
        .type           _Z25matrix_multiplication_gpuILi64ELi64ELi8ELi8ELi8EEvPKfS1_Pfi,@function
        .size           _Z25matrix_multiplication_gpuILi64ELi64ELi8ELi8ELi8EEvPKfS1_Pfi,(.L_x_4 - _Z25matrix_multiplication_gpuILi64ELi64ELi8ELi8ELi8EEvPKfS1_Pfi)
        .other          _Z25matrix_multiplication_gpuILi64ELi64ELi8ELi8ELi8EEvPKfS1_Pfi,@"STO_CUDA_ENTRY STV_DEFAULT"
_Z25matrix_multiplication_gpuILi64ELi64ELi8ELi8ELi8EEvPKfS1_Pfi:
.text._Z25matrix_multiplication_gpuILi64ELi64ELi8ELi8ELi8EEvPKfS1_Pfi:
[----:B------:R-:W-:Y:S01]  /*0000*/  LDC R1, c[0x0][0x37c] ;  /* 0x0000df00ff017b82 */ /* 0x000fe20000000800 */
[----:B------:R-:W0:Y:S01]  /*0010*/  LDCU UR4, c[0x0][0x398] ;  /* 0x00007300ff0477ac */ /* 0x000e220008000800 */
[----:B------:R-:W1:Y:S01]  /*0020*/  S2R R0, SR_TID.X ;  /* 0x0000000000007919 */ /* 0x000e620000002100 */
[----:B------:R-:W-:Y:S01]  /*0030*/  HFMA2 R70, -RZ, RZ, 0, 0 ;  /* 0x00000000ff467431 */ /* 0x000fe200000001ff */
[----:B------:R-:W-:Y:S01]  /*0040*/  CS2R R2, SRZ ;  /* 0x0000000000027805 */ /* 0x000fe2000001ff00 */
[----:B------:R-:W2:Y:S01]  /*0050*/  LDCU.64 UR8, c[0x0][0x358] ;  /* 0x00006b00ff0877ac */ /* 0x000ea20008000a00 */
[----:B------:R-:W-:Y:S02]  /*0060*/  CS2R R4, SRZ ;  /* 0x0000000000047805 */ /* 0x000fe4000001ff00 */
[----:B------:R-:W-:Y:S02]  /*0070*/  CS2R R6, SRZ ;  /* 0x0000000000067805 */ /* 0x000fe4000001ff00 */
[----:B------:R-:W-:-:S02]  /*0080*/  CS2R R8, SRZ ;  /* 0x0000000000087805 */ /* 0x000fc4000001ff00 */
[----:B------:R-:W-:Y:S02]  /*0090*/  CS2R R10, SRZ ;  /* 0x00000000000a7805 */ /* 0x000fe4000001ff00 */
[----:B------:R-:W-:Y:S02]  /*00a0*/  CS2R R12, SRZ ;  /* 0x00000000000c7805 */ /* 0x000fe4000001ff00 */
[----:B------:R-:W-:Y:S02]  /*00b0*/  CS2R R14, SRZ ;  /* 0x00000000000e7805 */ /* 0x000fe4000001ff00 */
[----:B------:R-:W-:Y:S02]  /*00c0*/  CS2R R16, SRZ ;  /* 0x0000000000107805 */ /* 0x000fe4000001ff00 */
[----:B------:R-:W-:Y:S02]  /*00d0*/  CS2R R18, SRZ ;  /* 0x0000000000127805 */ /* 0x000fe4000001ff00 */
[----:B------:R-:W-:-:S02]  /*00e0*/  CS2R R20, SRZ ;  /* 0x0000000000147805 */ /* 0x000fc4000001ff00 */
[----:B------:R-:W-:Y:S02]  /*00f0*/  CS2R R22, SRZ ;  /* 0x0000000000167805 */ /* 0x000fe4000001ff00 */
[----:B------:R-:W-:Y:S02]  /*0100*/  CS2R R32, SRZ ;  /* 0x0000000000207805 */ /* 0x000fe4000001ff00 */
[----:B------:R-:W-:Y:S02]  /*0110*/  CS2R R34, SRZ ;  /* 0x0000000000227805 */ /* 0x000fe4000001ff00 */
[----:B------:R-:W-:Y:S02]  /*0120*/  CS2R R36, SRZ ;  /* 0x0000000000247805 */ /* 0x000fe4000001ff00 */
[----:B0-----:R-:W-:Y:S02]  /*0130*/  MOV R71, UR4 ;  /* 0x0000000400477c02 */ /* 0x001fe40008000f00 */
[----:B------:R-:W-:-:S02]  /*0140*/  CS2R R38, SRZ ;  /* 0x0000000000267805 */ /* 0x000fc4000001ff00 */
[----:B------:R-:W-:Y:S02]  /*0150*/  CS2R R40, SRZ ;  /* 0x0000000000287805 */ /* 0x000fe4000001ff00 */
[----:B------:R-:W-:Y:S02]  /*0160*/  CS2R R42, SRZ ;  /* 0x00000000002a7805 */ /* 0x000fe4000001ff00 */
[----:B------:R-:W-:Y:S02]  /*0170*/  ISETP.GE.AND P0, PT, R71, 0x1, PT ;  /* 0x000000014700780c */ /* 0x000fe40003f06270 */
        /* <DEDUP_REMOVED lines=14> */
[----:B------:R-:W-:Y:S01]  /*0260*/  MOV R81, RZ ;  /* 0x000000ff00517202 */ /* 0x000fe20000000f00 */
[----:B-12---:R-:W-:Y:S06]  /*0270*/  @!P0 BRA `(.L_x_0) ;  /* 0x0000000800c48947 */ /* 0x006fec0003800000 */
[----:B------:R-:W0:Y:S01]  /*0280*/  S2UR UR5, SR_CgaCtaId ;  /* 0x00000000000579c3 */ /* 0x000e220000008800 */
[----:B------:R-:W-:Y:S01]  /*0290*/  UMOV UR4, 0x400 ;  /* 0x0000040000047882 */ /* 0x000fe20000000000 */
[----:B------:R-:W-:Y:S02]  /*02a0*/  SHF.R.U32.HI R80, RZ, 0x3, R0 ;  /* 0x00000003ff507819 */ /* 0x000fe40000011600 */
[----:B------:R-:W-:Y:S01]  /*02b0*/  MOV R2, RZ ;  /* 0x000000ff00027202 */ /* 0x000fe20000000f00 */
[----:B0-----:R-:W-:-:S03]  /*02c0*/  ULEA UR5, UR5, UR4, 0x18 ;  /* 0x0000000405057291 */ /* 0x001fc6000f8ec0ff */
[----:B------:R-:W-:-:S03]  /*02d0*/  UMOV UR4, URZ ;  /* 0x000000ff00047c82 */ /* 0x000fc60008000000 */
[----:B------:R-:W-:-:S04]  /*02e0*/  LEA R82, R80, UR5, 0x8 ;  /* 0x0000000550527c11 */ /* 0x000fc8000f8e40ff */
[----:B------:R-:W-:-:S07]  /*02f0*/  IADD3 R82, PT, PT, R82, 0x80, RZ ;  /* 0x0000008052527810 */ /* 0x000fce0007ffe0ff */
.L_x_2:
[----:B------:R-:W0:Y:S01]  /*0300*/  S2R R25, SR_CTAID.Y ;  /* 0x0000000000197919 */ /* 0x000e220000002600 */
[----:B------:R-:W1:Y:S01]  /*0310*/  LDC R71, c[0x0][0x398] ;  /* 0x0000e600ff477b82 */ /* 0x000e620000000800 */
[C---:B------:R-:W-:Y:S01]  /*0320*/  LOP3.LUT R24, R0.reuse, 0x7, RZ, 0xc0, !PT ;  /* 0x0000000700187812 */ /* 0x040fe200078ec0ff */
[----:B------:R-:W2:Y:S01]  /*0330*/  S2R R89, SR_CTAID.X ;  /* 0x0000000000597919 */ /* 0x000ea20000002500 */
[----:B------:R-:W-:Y:S02]  /*0340*/  LEA.HI R52, R0, UR4, RZ, 0x1a ;  /* 0x0000000400347c11 */ /* 0x000fe4000f8fd0ff */
[----:B------:R-:W-:-:S03]  /*0350*/  IADD3 R24, PT, PT, R24, UR4, RZ ;  /* 0x0000000418187c10 */ /* 0x000fc6000fffe0ff */
[----:B------:R-:W3:Y:S08]  /*0360*/  LDC.64 R90, c[0x0][0x380] ;  /* 0x0000e000ff5a7b82 */ /* 0x000ef00000000a00 */
[----:B------:R-:W4:Y:S01]  /*0370*/  LDC.64 R30, c[0x0][0x388] ;  /* 0x0000e200ff1e7b82 */ /* 0x000f220000000a00 */
[----:B0-----:R-:W-:-:S05]  /*0380*/  LEA R25, R25, R80, 0x6 ;  /* 0x0000005019197211 */ /* 0x001fca00078e30ff */
[----:B-1----:R-:W-:Y:S01]  /*0390*/  IMAD R28, R25, R71, R24 ;  /* 0x00000047191c7224 */ /* 0x002fe200078e0218 */
[----:B------:R-:W-:-:S03]  /*03a0*/  LOP3.LUT R24, R0, 0x3f, RZ, 0xc0, !PT ;  /* 0x0000003f00187812 */ /* 0x000fc600078ec0ff */
[--C-:B---3--:R-:W-:Y:S01]  /*03b0*/  IMAD.WIDE.U32 R26, R28, 0x4, R90.reuse ;  /* 0x000000041c1a7825 */ /* 0x108fe200078e005a */
[CC--:B------:R-:W-:Y:S02]  /*03c0*/  LEA R29, R71.reuse, R28.reuse, 0x4 ;  /* 0x0000001c471d7211 */ /* 0x0c0fe400078e20ff */
[CC--:B------:R-:W-:Y:S02]  /*03d0*/  LEA R59, R71.reuse, R28.reuse, 0x3 ;  /* 0x0000001c473b7211 */ /* 0x0c0fe400078e18ff */
[----:B------:R-:W-:Y:S01]  /*03e0*/  LEA R28, R71, R28, 0x5 ;  /* 0x0000001c471c7211 */ /* 0x000fe200078e28ff */
[----:B------:R0:W3:Y:S01]  /*03f0*/  LDG.E R87, desc[UR8][R26.64] ;  /* 0x000000081a577981 */ /* 0x0000e2000c1e1900 */
[----:B--2---:R-:W-:Y:S01]  /*0400*/  LEA R89, R89, R24, 0x6 ;  /* 0x0000001859597211 */ /* 0x004fe200078e30ff */
[----:B------:R-:W-:Y:S01]  /*0410*/  IMAD.WIDE.U32 R24, R29, 0x4, R90 ;  /* 0x000000041d187825 */ /* 0x000fe200078e005a */
[CC--:B------:R-:W-:Y:S02]  /*0420*/  LEA R92, R71.reuse, R28.reuse, 0x4 ;  /* 0x0000001c475c7211 */ /* 0x0c0fe400078e20ff */
[C---:B------:R-:W-:Y:S01]  /*0430*/  LEA R55, R71.reuse, R29, 0x3 ;  /* 0x0000001d47377211 */ /* 0x040fe200078e18ff */
[----:B------:R-:W-:Y:S01]  /*0440*/  IMAD R89, R52, R71, R89 ;  /* 0x0000004734597224 */ /* 0x000fe200078e0259 */
[----:B------:R-:W-:Y:S01]  /*0450*/  LEA R29, R71, R28, 0x3 ;  /* 0x0000001c471d7211 */ /* 0x000fe200078e18ff */
[--C-:B------:R-:W-:Y:S01]  /*0460*/  IMAD.WIDE.U32 R58, R59, 0x4, R90.reuse ;  /* 0x000000043b3a7825 */ /* 0x100fe200078e005a */
[----:B------:R-:W-:Y:S01]  /*0470*/  LEA R93, R71, R92, 0x3 ;  /* 0x0000005c475d7211 */ /* 0x000fe200078e18ff */
[----:B------:R-:W2:Y:S02]  /*0480*/  LDG.E R86, desc[UR8][R24.64] ;  /* 0x0000000818567981 */ /* 0x000ea4000c1e1900 */
[----:B------:R-:W-:-:S02]  /*0490*/  IMAD.WIDE.U32 R52, R28, 0x4, R90 ;  /* 0x000000041c347825 */ /* 0x000fc400078e005a */
[----:B------:R-:W5:Y:S02]  /*04a0*/  LDG.E R85, desc[UR8][R58.64] ;  /* 0x000000083a557981 */ /* 0x000f64000c1e1900 */
[--C-:B------:R-:W-:Y:S02]  /*04b0*/  IMAD.WIDE.U32 R54, R55, 0x4, R90.reuse ;  /* 0x0000000437367825 */ /* 0x100fe400078e005a */
[----:B------:R-:W5:Y:S02]  /*04c0*/  LDG.E R84, desc[UR8][R52.64] ;  /* 0x0000000834547981 */ /* 0x000f64000c1e1900 */
[--C-:B------:R-:W-:Y:S02]  /*04d0*/  IMAD.WIDE.U32 R28, R29, 0x4, R90.reuse ;  /* 0x000000041d1c7825 */ /* 0x100fe400078e005a */
[----:B------:R1:W5:Y:S02]  /*04e0*/  LDG.E R83, desc[UR8][R54.64] ;  /* 0x0000000836537981 */ /* 0x000364000c1e1900 */
[----:B0-----:R-:W-:-:S02]  /*04f0*/  IMAD.WIDE.U32 R26, R92, 0x4, R90 ;  /* 0x000000045c1a7825 */ /* 0x001fc400078e005a */
[----:B------:R0:W5:Y:S02]  /*0500*/  LDG.E R88, desc[UR8][R28.64] ;  /* 0x000000081c587981 */ /* 0x000164000c1e1900 */
[----:B------:R-:W-:Y:S01]  /*0510*/  IMAD.WIDE.U32 R90, R93, 0x4, R90 ;  /* 0x000000045d5a7825 */ /* 0x000fe200078e005a */
[----:B------:R-:W-:-:S04]  /*0520*/  IADD3 R93, PT, PT, R89, R71, RZ ;  /* 0x00000047595d7210 */ /* 0x000fc80007ffe0ff */
[-C--:B-1----:R-:W-:Y:S01]  /*0530*/  IADD3 R54, PT, PT, R93, R71.reuse, RZ ;  /* 0x000000475d367210 */ /* 0x082fe20007ffe0ff */
[--C-:B----4-:R-:W-:Y:S01]  /*0540*/  IMAD.WIDE.U32 R24, R89, 0x4, R30.reuse ;  /* 0x0000000459187825 */ /* 0x110fe200078e001e */
[----:B------:R-:W4:Y:S02]  /*0550*/  LDG.E R90, desc[UR8][R90.64] ;  /* 0x000000085a5a7981 */ /* 0x000f24000c1e1900 */
[-C--:B------:R-:W-:Y:S02]  /*0560*/  IADD3 R58, PT, PT, R54, R71.reuse, RZ ;  /* 0x00000047363a7210 */ /* 0x080fe40007ffe0ff */
[----:B------:R1:W4:Y:S02]  /*0570*/  LDG.E R89, desc[UR8][R26.64] ;  /* 0x000000081a597981 */ /* 0x000324000c1e1900 */
[----:B0-----:R-:W-:Y:S01]  /*0580*/  IADD3 R28, PT, PT, R58, R71, RZ ;  /* 0x000000473a1c7210 */ /* 0x001fe20007ffe0ff */
[--C-:B------:R-:W-:Y:S01]  /*0590*/  IMAD.WIDE.U32 R52, R93, 0x4, R30.reuse ;  /* 0x000000045d347825 */ /* 0x100fe200078e001e */
[----:B------:R0:W4:Y:S03]  /*05a0*/  LDG.E R92, desc[UR8][R24.64] ;  /* 0x00000008185c7981 */ /* 0x000126000c1e1900 */
[----:B------:R-:W-:-:S02]  /*05b0*/  IMAD.WIDE.U32 R54, R54, 0x4, R30 ;  /* 0x0000000436367825 */ /* 0x000fc400078e001e */
[----:B------:R0:W4:Y:S01]  /*05c0*/  LDG.E R52, desc[UR8][R52.64] ;  /* 0x0000000834347981 */ /* 0x000122000c1e1900 */
[-C--:B-1----:R-:W-:Y:S01]  /*05d0*/  IADD3 R26, PT, PT, R28, R71.reuse, RZ ;  /* 0x000000471c1a7210 */ /* 0x082fe20007ffe0ff */
[--C-:B------:R-:W-:Y:S02]  /*05e0*/  IMAD.WIDE.U32 R58, R58, 0x4, R30.reuse ;  /* 0x000000043a3a7825 */ /* 0x100fe400078e001e */
[----:B------:R-:W4:Y:S01]  /*05f0*/  LDG.E R54, desc[UR8][R54.64] ;  /* 0x0000000836367981 */ /* 0x000f22000c1e1900 */
[-C--:B------:R-:W-:Y:S01]  /*0600*/  IADD3 R91, PT, PT, R26, R71.reuse, RZ ;  /* 0x000000471a5b7210 */ /* 0x080fe20007ffe0ff */
[--C-:B------:R-:W-:Y:S02]  /*0610*/  IMAD.WIDE.U32 R28, R28, 0x4, R30.reuse ;  /* 0x000000041c1c7825 */ /* 0x100fe400078e001e */
[----:B------:R-:W4:Y:S01]  /*0620*/  LDG.E R58, desc[UR8][R58.64] ;  /* 0x000000083a3a7981 */ /* 0x000f22000c1e1900 */
[----:B------:R-:W-:Y:S01]  /*0630*/  IADD3 R93, PT, PT, R91, R71, RZ ;  /* 0x000000475b5d7210 */ /* 0x000fe20007ffe0ff */
[----:B------:R-:W-:-:S02]  /*0640*/  IMAD.WIDE.U32 R26, R26, 0x4, R30 ;  /* 0x000000041a1a7825 */ /* 0x000fc400078e001e */
[----:B------:R-:W4:Y:S02]  /*0650*/  LDG.E R28, desc[UR8][R28.64] ;  /* 0x000000081c1c7981 */ /* 0x000f24000c1e1900 */
[--C-:B0-----:R-:W-:Y:S02]  /*0660*/  IMAD.WIDE.U32 R24, R91, 0x4, R30.reuse ;  /* 0x000000045b187825 */ /* 0x101fe400078e001e */
[----:B------:R-:W4:Y:S02]  /*0670*/  LDG.E R26, desc[UR8][R26.64] ;  /* 0x000000081a1a7981 */ /* 0x000f24000c1e1900 */
[----:B------:R-:W-:Y:S02]  /*0680*/  IMAD.WIDE.U32 R30, R93, 0x4, R30 ;  /* 0x000000045d1e7825 */ /* 0x000fe400078e001e */
[----:B------:R0:W4:Y:S04]  /*0690*/  LDG.E R24, desc[UR8][R24.64] ;  /* 0x0000000818187981 */ /* 0x000128000c1e1900 */
[----:B------:R-:W4:Y:S01]  /*06a0*/  LDG.E R30, desc[UR8][R30.64] ;  /* 0x000000081e1e7981 */ /* 0x000f22000c1e1900 */
[----:B------:R-:W1:Y:S01]  /*06b0*/  S2UR UR7, SR_CgaCtaId ;  /* 0x00000000000779c3 */ /* 0x000e620000008800 */
[----:B------:R-:W-:-:S02]  /*06c0*/  UMOV UR6, 0x400 ;  /* 0x0000040000067882 */ /* 0x000fc40000000000 */
[----:B------:R-:W-:Y:S01]  /*06d0*/  UIADD3 UR6, UPT, UPT, UR6, 0x800, URZ ;  /* 0x0000080006067890 */ /* 0x000fe2000fffe0ff */
[----:B------:R-:W-:-:S03]  /*06e0*/  LEA R53, R0, UR5, 0x2 ;  /* 0x0000000500357c11 */ /* 0x000fc6000f8e10ff */
[----:B-1----:R-:W-:-:S06]  /*06f0*/  ULEA UR6, UR7, UR6, 0x18 ;  /* 0x0000000607067291 */ /* 0x002fcc000f8ec0ff */
[C---:B0-----:R-:W-:Y:S01]  /*0700*/  LEA R25, R0.reuse, UR6, 0x2 ;  /* 0x0000000600197c11 */ /* 0x041fe2000f8e10ff */
[----:B------:R-:W-:Y:S01]  /*0710*/  UIADD3 UR4, UPT, UPT, UR4, 0x8, URZ ;  /* 0x0000000804047890 */ /* 0x000fe2000fffe0ff */
[----:B------:R-:W-:-:S04]  /*0720*/  SHF.L.U32 R27, R0, 0x5, RZ ;  /* 0x00000005001b7819 */ /* 0x000fc800000006ff */
[----:B------:R-:W-:Y:S02]  /*0730*/  LOP3.LUT R27, R27, 0xe0, RZ, 0xc0, !PT ;  /* 0x000000e01b1b7812 */ /* 0x000fe400078ec0ff */
[----:B------:R-:W-:Y:S01]  /*0740*/  ISETP.LE.AND P0, PT, R71, UR4, PT ;  /* 0x0000000447007c0c */ /* 0x000fe2000bf03270 */
[----:B---3--:R-:W-:Y:S04]  /*0750*/  STS [R53], R87 ;  /* 0x0000005735007388 */ /* 0x008fe80000000800 */
[----:B--2---:R-:W-:Y:S04]  /*0760*/  STS [R53+0x200], R86 ;  /* 0x0002005635007388 */ /* 0x004fe80000000800 */
[----:B-----5:R-:W-:Y:S04]  /*0770*/  STS [R53+0x100], R85 ;  /* 0x0001005535007388 */ /* 0x020fe80000000800 */
[----:B------:R-:W-:Y:S04]  /*0780*/  STS [R53+0x400], R84 ;  /* 0x0004005435007388 */ /* 0x000fe80000000800 */
[----:B------:R-:W-:Y:S04]  /*0790*/  STS [R53+0x300], R83 ;  /* 0x0003005335007388 */ /* 0x000fe80000000800 */
[----:B------:R-:W-:Y:S04]  /*07a0*/  STS [R53+0x500], R88 ;  /* 0x0005005835007388 */ /* 0x000fe80000000800 */
[----:B----4-:R-:W-:Y:S04]  /*07b0*/  STS [R53+0x700], R90 ;  /* 0x0007005a35007388 */ /* 0x010fe80000000800 */
[----:B------:R-:W-:Y:S04]  /*07c0*/  STS [R53+0x600], R89 ;  /* 0x0006005935007388 */ /* 0x000fe80000000800 */
[----:B------:R-:W-:Y:S04]  /*07d0*/  STS [R25], R92 ;  /* 0x0000005c19007388 */ /* 0x000fe80000000800 */
[----:B------:R0:W-:Y:S04]  /*07e0*/  STS [R25+0x100], R52 ;  /* 0x0001003419007388 */ /* 0x0001e80000000800 */
[----:B------:R1:W-:Y:S04]  /*07f0*/  STS [R25+0x200], R54 ;  /* 0x0002003619007388 */ /* 0x0003e80000000800 */
[----:B------:R1:W-:Y:S04]  /*0800*/  STS [R25+0x300], R58 ;  /* 0x0003003a19007388 */ /* 0x0003e80000000800 */
[----:B------:R1:W-:Y:S04]  /*0810*/  STS [R25+0x400], R28 ;  /* 0x0004001c19007388 */ /* 0x0003e80000000800 */
[----:B------:R1:W-:Y:S04]  /*0820*/  STS [R25+0x500], R26 ;  /* 0x0005001a19007388 */ /* 0x0003e80000000800 */
[----:B------:R1:W-:Y:S04]  /*0830*/  STS [R25+0x600], R24 ;  /* 0x0006001819007388 */ /* 0x0003e80000000800 */
[----:B------:R1:W-:Y:S01]  /*0840*/  STS [R25+0x700], R30 ;  /* 0x0007001e19007388 */ /* 0x0003e20000000800 */
[----:B0-----:R-:W-:-:S02]  /*0850*/  MOV R52, R82 ;  /* 0x0000005200347202 */ /* 0x001fc40000000f00 */
[----:B------:R-:W-:Y:S01]  /*0860*/  IADD3 R53, PT, PT, R27, UR6, RZ ;  /* 0x000000061b357c10 */ /* 0x000fe2000fffe0ff */
[----:B------:R-:W-:Y:S01]  /*0870*/  UMOV UR6, 0x10 ;  /* 0x0000001000067882 */ /* 0x000fe20000000000 */
[----:B------:R-:W-:Y:S06]  /*0880*/  BAR.SYNC.DEFER_BLOCKING 0x0 ;  /* 0x0000000000007b1d */ /* 0x000fec0000010000 */
.L_x_1:
[----:B-1----:R-:W-:Y:S04]  /*0890*/  LDS.128 R24, [R53+UR6+-0x10] ;  /* 0xfffff00635187984 */ /* 0x002fe80008000c00 */
[----:B------:R-:W-:Y:S01]  /*08a0*/  LDS.128 R28, [R53+UR6] ;  /* 0x00000006351c7984 */ /* 0x000fe20008000c00 */
[----:B------:R-:W-:-:S03]  /*08b0*/  UIADD3 UR6, UPT, UPT, UR6, 0x100, URZ ;  /* 0x0000010006067890 */ /* 0x000fc6000fffe0ff */
[----:B------:R-:W0:Y:S01]  /*08c0*/  LDS R55, [R52+-0x60] ;  /* 0xffffa00034377984 */ /* 0x000e220000000800 */
[----:B------:R-:W-:-:S03]  /*08d0*/  UISETP.NE.AND UP0, UPT, UR6, 0x810, UPT ;  /* 0x000008100600788c */ /* 0x000fc6000bf05270 */
[----:B------:R-:W1:Y:S04]  /*08e0*/  LDS R54, [R52+-0x80] ;  /* 0xffff800034367984 */ /* 0x000e680000000800 */
[----:B------:R-:W2:Y:S04]  /*08f0*/  LDS R59, [R52+-0x40] ;  /* 0xffffc000343b7984 */ /* 0x000ea80000000800 */
[----:B------:R-:W3:Y:S04]  /*0900*/  LDS R83, [R52+-0x20] ;  /* 0xffffe00034537984 */ /* 0x000ee80000000800 */
[----:B------:R-:W4:Y:S04]  /*0910*/  LDS R85, [R52] ;  /* 0x0000000034557984 */ /* 0x000f280000000800 */
[----:B------:R-:W5:Y:S04]  /*0920*/  LDS R87, [R52+0x20] ;  /* 0x0000200034577984 */ /* 0x000f680000000800 */
[----:B------:R-:W5:Y:S01]  /*0930*/  LDS R89, [R52+0x40] ;  /* 0x0000400034597984 */ /* 0x000f620000000800 */
[----:B0-----:R-:W-:Y:S01]  /*0940*/  FFMA R73, R24, R55, R73 ;  /* 0x0000003718497223 */ /* 0x001fe20000000049 */
[C---:B------:R-:W-:Y:S01]  /*0950*/  FFMA R70, R55.reuse, R25, R70 ;  /* 0x0000001937467223 */ /* 0x040fe20000000046 */
[C---:B------:R-:W-:Y:S01]  /*0960*/  FFMA R69, R55.reuse, R26, R69 ;  /* 0x0000001a37457223 */ /* 0x040fe20000000045 */
[C---:B------:R-:W-:Y:S01]  /*0970*/  FFMA R68, R55.reuse, R27, R68 ;  /* 0x0000001b37447223 */ /* 0x040fe20000000044 */
[----:B------:R-:W-:Y:S01]  /*0980*/  FFMA R67, R28, R55, R67 ;  /* 0x000000371c437223 */ /* 0x000fe20000000043 */
[C---:B------:R-:W-:Y:S01]  /*0990*/  FFMA R66, R55.reuse, R29, R66 ;  /* 0x0000001d37427223 */ /* 0x040fe20000000042 */
[C---:B------:R-:W-:Y:S01]  /*09a0*/  FFMA R65, R55.reuse, R30, R65 ;  /* 0x0000001e37417223 */ /* 0x040fe20000000041 */
[----:B------:R-:W-:Y:S01]  /*09b0*/  FFMA R64, R55, R31, R64 ;  /* 0x0000001f37407223 */ /* 0x000fe20000000040 */
[C---:B-1----:R-:W-:Y:S01]  /*09c0*/  FFMA R81, R54.reuse, R24, R81 ;  /* 0x0000001836517223 */ /* 0x042fe20000000051 */
[----:B------:R-:W0:Y:S01]  /*09d0*/  LDS R55, [R52+0x60] ;  /* 0x0000600034377984 */ /* 0x000e220000000800 */
[C---:B------:R-:W-:Y:S01]  /*09e0*/  FFMA R78, R54.reuse, R25, R78 ;  /* 0x00000019364e7223 */ /* 0x040fe2000000004e */
[C---:B------:R-:W-:Y:S01]  /*09f0*/  FFMA R79, R54.reuse, R26, R79 ;  /* 0x0000001a364f7223 */ /* 0x040fe2000000004f */
[C---:B------:R-:W-:Y:S01]  /*0a00*/  FFMA R76, R54.reuse, R27, R76 ;  /* 0x0000001b364c7223 */ /* 0x040fe2000000004c */
[C---:B------:R-:W-:Y:S01]  /*0a10*/  FFMA R77, R54.reuse, R28, R77 ;  /* 0x0000001c364d7223 */ /* 0x040fe2000000004d */
[C---:B------:R-:W-:Y:S01]  /*0a20*/  FFMA R74, R54.reuse, R29, R74 ;  /* 0x0000001d364a7223 */ /* 0x040fe2000000004a */
[C---:B------:R-:W-:Y:S01]  /*0a30*/  FFMA R75, R54.reuse, R30, R75 ;  /* 0x0000001e364b7223 */ /* 0x040fe2000000004b */
[----:B------:R-:W-:Y:S01]  /*0a40*/  FFMA R72, R54, R31, R72 ;  /* 0x0000001f36487223 */ /* 0x000fe20000000048 */
[----:B--2---:R-:W-:Y:S01]  /*0a50*/  FFMA R63, R24, R59, R63 ;  /* 0x0000003b183f7223 */ /* 0x004fe2000000003f */
[C---:B------:R-:W-:Y:S01]  /*0a60*/  FFMA R62, R59.reuse, R25, R62 ;  /* 0x000000193b3e7223 */ /* 0x040fe2000000003e */
[C---:B------:R-:W-:Y:S01]  /*0a70*/  FFMA R61, R59.reuse, R26, R61 ;  /* 0x0000001a3b3d7223 */ /* 0x040fe2000000003d */
[C---:B------:R-:W-:Y:S01]  /*0a80*/  FFMA R60, R59.reuse, R27, R60 ;  /* 0x0000001b3b3c7223 */ /* 0x040fe2000000003c */
[----:B------:R-:W-:Y:S01]  /*0a90*/  FFMA R57, R28, R59, R57 ;  /* 0x0000003b1c397223 */ /* 0x000fe20000000039 */
[C---:B------:R-:W-:Y:S01]  /*0aa0*/  FFMA R56, R59.reuse, R29, R56 ;  /* 0x0000001d3b387223 */ /* 0x040fe20000000038 */
[C---:B------:R-:W-:Y:S01]  /*0ab0*/  FFMA R51, R59.reuse, R30, R51 ;  /* 0x0000001e3b337223 */ /* 0x040fe20000000033 */
[----:B------:R-:W-:Y:S01]  /*0ac0*/  FFMA R50, R59, R31, R50 ;  /* 0x0000001f3b327223 */ /* 0x000fe20000000032 */
[----:B---3--:R-:W-:Y:S01]  /*0ad0*/  FFMA R49, R24, R83, R49 ;  /* 0x0000005318317223 */ /* 0x008fe20000000031 */
[C---:B------:R-:W-:Y:S01]  /*0ae0*/  FFMA R48, R83.reuse, R25, R48 ;  /* 0x0000001953307223 */ /* 0x040fe20000000030 */
[C---:B------:R-:W-:Y:S01]  /*0af0*/  FFMA R47, R83.reuse, R26, R47 ;  /* 0x0000001a532f7223 */ /* 0x040fe2000000002f */
[C---:B------:R-:W-:Y:S01]  /*0b00*/  FFMA R46, R83.reuse, R27, R46 ;  /* 0x0000001b532e7223 */ /* 0x040fe2000000002e */
[----:B------:R-:W-:Y:S01]  /*0b10*/  FFMA R45, R28, R83, R45 ;  /* 0x000000531c2d7223 */ /* 0x000fe2000000002d */
[C---:B------:R-:W-:Y:S01]  /*0b20*/  FFMA R44, R83.reuse, R29, R44 ;  /* 0x0000001d532c7223 */ /* 0x040fe2000000002c */
[C---:B------:R-:W-:Y:S01]  /*0b30*/  FFMA R43, R83.reuse, R30, R43 ;  /* 0x0000001e532b7223 */ /* 0x040fe2000000002b */
[----:B------:R-:W-:Y:S01]  /*0b40*/  FFMA R42, R83, R31, R42 ;  /* 0x0000001f532a7223 */ /* 0x000fe2000000002a */
[----:B----4-:R-:W-:Y:S01]  /*0b50*/  FFMA R41, R24, R85, R41 ;  /* 0x0000005518297223 */ /* 0x010fe20000000029 */
[C---:B------:R-:W-:Y:S01]  /*0b60*/  FFMA R40, R85.reuse, R25, R40 ;  /* 0x0000001955287223 */ /* 0x040fe20000000028 */
[C---:B------:R-:W-:Y:S01]  /*0b70*/  FFMA R39, R85.reuse, R26, R39 ;  /* 0x0000001a55277223 */ /* 0x040fe20000000027 */
[C---:B------:R-:W-:Y:S01]  /*0b80*/  FFMA R38, R85.reuse, R27, R38 ;  /* 0x0000001b55267223 */ /* 0x040fe20000000026 */
[----:B------:R-:W-:Y:S01]  /*0b90*/  FFMA R37, R28, R85, R37 ;  /* 0x000000551c257223 */ /* 0x000fe20000000025 */
[C---:B------:R-:W-:Y:S01]  /*0ba0*/  FFMA R36, R85.reuse, R29, R36 ;  /* 0x0000001d55247223 */ /* 0x040fe20000000024 */
[C---:B------:R-:W-:Y:S01]  /*0bb0*/  FFMA R35, R85.reuse, R30, R35 ;  /* 0x0000001e55237223 */ /* 0x040fe20000000023 */
[----:B------:R-:W-:Y:S01]  /*0bc0*/  FFMA R34, R85, R31, R34 ;  /* 0x0000001f55227223 */ /* 0x000fe20000000022 */
[----:B-----5:R-:W-:Y:S01]  /*0bd0*/  FFMA R33, R24, R87, R33 ;  /* 0x0000005718217223 */ /* 0x020fe20000000021 */
[C---:B------:R-:W-:Y:S01]  /*0be0*/  FFMA R32, R87.reuse, R25, R32 ;  /* 0x0000001957207223 */ /* 0x040fe20000000020 */
[C---:B------:R-:W-:Y:S01]  /*0bf0*/  FFMA R23, R87.reuse, R26, R23 ;  /* 0x0000001a57177223 */ /* 0x040fe20000000017 */
[C---:B------:R-:W-:Y:S01]  /*0c00*/  FFMA R22, R87.reuse, R27, R22 ;  /* 0x0000001b57167223 */ /* 0x040fe20000000016 */
[----:B------:R-:W-:Y:S01]  /*0c10*/  FFMA R21, R28, R87, R21 ;  /* 0x000000571c157223 */ /* 0x000fe20000000015 */
[C---:B------:R-:W-:Y:S01]  /*0c20*/  FFMA R20, R87.reuse, R29, R20 ;  /* 0x0000001d57147223 */ /* 0x040fe20000000014 */
[C---:B------:R-:W-:Y:S01]  /*0c30*/  FFMA R19, R87.reuse, R30, R19 ;  /* 0x0000001e57137223 */ /* 0x040fe20000000013 */
[----:B------:R-:W-:Y:S01]  /*0c40*/  FFMA R18, R87, R31, R18 ;  /* 0x0000001f57127223 */ /* 0x000fe20000000012 */
[----:B------:R-:W-:Y:S01]  /*0c50*/  FFMA R17, R24, R89, R17 ;  /* 0x0000005918117223 */ /* 0x000fe20000000011 */
[C---:B------:R-:W-:Y:S01]  /*0c60*/  FFMA R16, R89.reuse, R25, R16 ;  /* 0x0000001959107223 */ /* 0x040fe20000000010 */
[C---:B------:R-:W-:Y:S01]  /*0c70*/  FFMA R15, R89.reuse, R26, R15 ;  /* 0x0000001a590f7223 */ /* 0x040fe2000000000f */
[C---:B------:R-:W-:Y:S01]  /*0c80*/  FFMA R14, R89.reuse, R27, R14 ;  /* 0x0000001b590e7223 */ /* 0x040fe2000000000e */
[----:B------:R-:W-:Y:S01]  /*0c90*/  FFMA R13, R28, R89, R13 ;  /* 0x000000591c0d7223 */ /* 0x000fe2000000000d */
[C---:B------:R-:W-:Y:S01]  /*0ca0*/  FFMA R12, R89.reuse, R29, R12 ;  /* 0x0000001d590c7223 */ /* 0x040fe2000000000c */
[C---:B------:R-:W-:Y:S01]  /*0cb0*/  FFMA R11, R89.reuse, R30, R11 ;  /* 0x0000001e590b7223 */ /* 0x040fe2000000000b */
[----:B------:R-:W-:Y:S01]  /*0cc0*/  FFMA R10, R89, R31, R10 ;  /* 0x0000001f590a7223 */ /* 0x000fe2000000000a */
        /* <DEDUP_REMOVED lines=8> */
[----:B------:R-:W-:Y:S01]  /*0d50*/  IADD3 R52, PT, PT, R52, 0x4, RZ ;  /* 0x0000000434347810 */ /* 0x000fe20007ffe0ff */
[----:B------:R-:W-:Y:S06]  /*0d60*/  BRA.U UP0, `(.L_x_1) ;  /* 0xfffffff900c87547 */ /* 0x000fec000b83ffff */
[----:B------:R-:W-:Y:S06]  /*0d70*/  BAR.SYNC.DEFER_BLOCKING 0x0 ;  /* 0x0000000000007b1d */ /* 0x000fec0000010000 */
[----:B------:R-:W-:Y:S05]  /*0d80*/  @!P0 BRA `(.L_x_2) ;  /* 0xfffffff4005c8947 */ /* 0x000fea000383ffff */
.L_x_0:
[----:B------:R-:W0:Y:S01]  /*0d90*/  S2R R27, SR_CTAID.Y ;  /* 0x00000000001b7919 */ /* 0x000e220000002600 */
[----:B------:R-:W1:Y:S01]  /*0da0*/  LDC.64 R24, c[0x0][0x390] ;  /* 0x0000e400ff187b82 */ /* 0x000e620000000a00 */
[C---:B------:R-:W-:Y:S01]  /*0db0*/  SHF.L.U32 R26, R0.reuse, 0x3, RZ ;  /* 0x00000003001a7819 */ /* 0x040fe200000006ff */
[----:B------:R-:W2:Y:S01]  /*0dc0*/  S2R R29, SR_CTAID.X ;  /* 0x00000000001d7919 */ /* 0x000ea20000002500 */
[----:B------:R-:W-:Y:S02]  /*0dd0*/  LOP3.LUT R0, R0, 0x3f8, RZ, 0xc0, !PT ;  /* 0x000003f800007812 */ /* 0x000fe400078ec0ff */
[----:B------:R-:W-:Y:S02]  /*0de0*/  LOP3.LUT R26, R26, 0x38, RZ, 0xc0, !PT ;  /* 0x000000381a1a7812 */ /* 0x000fe400078ec0ff */
[----:B0-----:R-:W-:Y:S02]  /*0df0*/  LEA R0, R27, R0, 0x6 ;  /* 0x000000001b007211 */ /* 0x001fe400078e30ff */
[----:B--2---:R-:W-:-:S05]  /*0e00*/  LEA R26, R29, R26, 0x6 ;  /* 0x0000001a1d1a7211 */ /* 0x004fca00078e30ff */
[----:B------:R-:W-:-:S04]  /*0e10*/  IMAD R0, R0, R71, R26 ;  /* 0x0000004700007224 */ /* 0x000fc800078e021a */
[C---:B-1----:R-:W-:Y:S01]  /*0e20*/  IMAD.WIDE.U32 R26, R0.reuse, 0x4, R24 ;  /* 0x00000004001a7825 */ /* 0x042fe200078e0018 */
[----:B------:R-:W-:-:S04]  /*0e30*/  IADD3 R0, PT, PT, R0, R71, RZ ;  /* 0x0000004700007210 */ /* 0x000fc80007ffe0ff */
[C---:B------:R-:W-:Y:S01]  /*0e40*/  IADD3 R53, PT, PT, R0.reuse, 0x1, RZ ;  /* 0x0000000100357810 */ /* 0x040fe20007ffe0ff */
[C-C-:B------:R-:W-:Y:S01]  /*0e50*/  IMAD.WIDE.U32 R28, R0.reuse, 0x4, R24.reuse ;  /* 0x00000004001c7825 */ /* 0x140fe200078e0018 */
[C---:B------:R-:W-:Y:S01]  /*0e60*/  IADD3 R80, PT, PT, R0.reuse, 0x2, RZ ;  /* 0x0000000200507810 */ /* 0x040fe20007ffe0ff */
[----:B------:R0:W-:Y:S01]  /*0e70*/  STG.E desc[UR8][R26.64+0x18], R75 ;  /* 0x0000184b1a007986 */ /* 0x0001e2000c101908 */
[C---:B------:R-:W-:Y:S01]  /*0e80*/  IADD3 R55, PT, PT, R0.reuse, 0x3, RZ ;  /* 0x0000000300377810 */ /* 0x040fe20007ffe0ff */
[--C-:B------:R-:W-:Y:S01]  /*0e90*/  IMAD.WIDE.U32 R52, R53, 0x4, R24.reuse ;  /* 0x0000000435347825 */ /* 0x100fe200078e0018 */
[----:B------:R-:W-:Y:S01]  /*0ea0*/  IADD3 R59, PT, PT, R0, 0x4, RZ ;  /* 0x00000004003b7810 */ /* 0x000fe20007ffe0ff */
[----:B------:R1:W-:Y:S02]  /*0eb0*/  STG.E desc[UR8][R26.64+0x8], R79 ;  /* 0x0000084f1a007986 */ /* 0x0003e4000c101908 */
[--C-:B------:R-:W-:Y:S02]  /*0ec0*/  IMAD.WIDE.U32 R30, R80, 0x4, R24.reuse ;  /* 0x00000004501e7825 */ /* 0x100fe400078e0018 */
[----:B------:R2:W-:Y:S02]  /*0ed0*/  STG.E desc[UR8][R26.64+0x10], R77 ;  /* 0x0000104d1a007986 */ /* 0x0005e4000c101908 */
[--C-:B------:R-:W-:Y:S01]  /*0ee0*/  IMAD.WIDE.U32 R54, R55, 0x4, R24.reuse ;  /* 0x0000000437367825 */ /* 0x100fe200078e0018 */
[C---:B0-----:R-:W-:Y:S01]  /*0ef0*/  IADD3 R75, PT, PT, R0.reuse, 0x5, RZ ;  /* 0x00000005004b7810 */ /* 0x041fe20007ffe0ff */
[----:B------:R-:W-:Y:S02]  /*0f00*/  STG.E desc[UR8][R26.64], R81 ;  /* 0x000000511a007986 */ /* 0x000fe4000c101908 */
[----:B------:R-:W-:Y:S01]  /*0f10*/  IMAD.WIDE.U32 R58, R59, 0x4, R24 ;  /* 0x000000043b3a7825 */ /* 0x000fe200078e0018 */
[C---:B-1----:R-:W-:Y:S01]  /*0f20*/  IADD3 R79, PT, PT, R0.reuse, 0x7, RZ ;  /* 0x00000007004f7810 */ /* 0x042fe20007ffe0ff */
[----:B------:R-:W-:Y:S01]  /*0f30*/  STG.E desc[UR8][R26.64+0x4], R78 ;  /* 0x0000044e1a007986 */ /* 0x000fe2000c101908 */
[----:B--2---:R-:W-:-:S03]  /*0f40*/  IADD3 R77, PT, PT, R0, 0x6, RZ ;  /* 0x00000006004d7810 */ /* 0x004fc60007ffe0ff */
[----:B------:R-:W-:Y:S01]  /*0f50*/  STG.E desc[UR8][R26.64+0xc], R76 ;  /* 0x00000c4c1a007986 */ /* 0x000fe2000c101908 */
[----:B------:R-:W-:-:S03]  /*0f60*/  IADD3 R0, PT, PT, R0, R71, RZ ;  /* 0x0000004700007210 */ /* 0x000fc60007ffe0ff */
[----:B------:R-:W-:Y:S04]  /*0f70*/  STG.E desc[UR8][R26.64+0x14], R74 ;  /* 0x0000144a1a007986 */ /* 0x000fe8000c101908 */
[----:B------:R0:W-:Y:S04]  /*0f80*/  STG.E desc[UR8][R26.64+0x1c], R72 ;  /* 0x00001c481a007986 */ /* 0x0001e8000c101908 */
[----:B------:R1:W-:Y:S04]  /*0f90*/  STG.E desc[UR8][R28.64], R73 ;  /* 0x000000491c007986 */ /* 0x0003e8000c101908 */
[----:B------:R2:W-:Y:S04]  /*0fa0*/  STG.E desc[UR8][R52.64], R70 ;  /* 0x0000004634007986 */ /* 0x0005e8000c101908 */
[----:B------:R3:W-:Y:S01]  /*0fb0*/  STG.E desc[UR8][R30.64], R69 ;  /* 0x000000451e007986 */ /* 0x0007e2000c101908 */
[----:B0-----:R-:W-:-:S03]  /*0fc0*/  IMAD.WIDE.U32 R26, R75, 0x4, R24 ;  /* 0x000000044b1a7825 */ /* 0x001fc600078e0018 */
[----:B------:R0:W-:Y:S01]  /*0fd0*/  STG.E desc[UR8][R54.64], R68 ;  /* 0x0000004436007986 */ /* 0x0001e2000c101908 */
[--C-:B-1----:R-:W-:Y:S01]  /*0fe0*/  IMAD.WIDE.U32 R72, R77, 0x4, R24.reuse ;  /* 0x000000044d487825 */ /* 0x102fe200078e0018 */
[----:B--2---:R-:W-:Y:S02]  /*0ff0*/  IADD3 R53, PT, PT, R80, R71, RZ ;  /* 0x0000004750357210 */ /* 0x004fe40007ffe0ff */
[----:B------:R1:W-:Y:S01]  /*1000*/  STG.E desc[UR8][R58.64], R67 ;  /* 0x000000433a007986 */ /* 0x0003e2000c101908 */
[----:B------:R-:W-:-:S03]  /*1010*/  IMAD.WIDE.U32 R28, R79, 0x4, R24 ;  /* 0x000000044f1c7825 */ /* 0x000fc600078e0018 */
[----:B------:R2:W-:Y:S01]  /*1020*/  STG.E desc[UR8][R26.64], R66 ;  /* 0x000000421a007986 */ /* 0x0005e2000c101908 */
[C-C-:B---3--:R-:W-:Y:S01]  /*1030*/  IMAD.WIDE.U32 R30, R0.reuse, 0x4, R24.reuse ;  /* 0x00000004001e7825 */ /* 0x148fe200078e0018 */
[C---:B0-----:R-:W-:Y:S02]  /*1040*/  IADD3 R55, PT, PT, R0.reuse, 0x4, RZ ;  /* 0x0000000400377810 */ /* 0x041fe40007ffe0ff */
[----:B------:R-:W-:Y:S01]  /*1050*/  STG.E desc[UR8][R72.64], R65 ;  /* 0x0000004148007986 */ /* 0x000fe2000c101908 */
[----:B------:R-:W-:Y:S01]  /*1060*/  IMAD.WIDE.U32 R52, R53, 0x4, R24 ;  /* 0x0000000435347825 */ /* 0x000fe200078e0018 */
[----:B-1----:R-:W-:-:S03]  /*1070*/  IADD3 R59, PT, PT, R0, 0x6, RZ ;  /* 0x00000006003b7810 */ /* 0x002fc60007ffe0ff */
[--C-:B------:R-:W-:Y:S01]  /*1080*/  IMAD.WIDE.U32 R54, R55, 0x4, R24.reuse ;  /* 0x0000000437367825 */ /* 0x100fe200078e0018 */
[----:B------:R-:W-:Y:S01]  /*1090*/  IADD3 R0, PT, PT, R0, R71, RZ ;  /* 0x0000004700007210 */ /* 0x000fe20007ffe0ff */
[----:B------:R0:W-:Y:S02]  /*10a0*/  STG.E desc[UR8][R28.64], R64 ;  /* 0x000000401c007986 */ /* 0x0001e4000c101908 */
[--C-:B--2---:R-:W-:Y:S01]  /*10b0*/  IMAD.WIDE.U32 R26, R59, 0x4, R24.reuse ;  /* 0x000000043b1a7825 */ /* 0x104fe200078e0018 */
[C---:B------:R-:W-:Y:S01]  /*10c0*/  IADD3 R59, PT, PT, R0.reuse, 0x1, RZ ;  /* 0x00000001003b7810 */ /* 0x040fe20007ffe0ff */
[----:B------:R-:W-:Y:S04]  /*10d0*/  STG.E desc[UR8][R30.64], R63 ;  /* 0x0000003f1e007986 */ /* 0x000fe8000c101908 */
[----:B------:R1:W-:Y:S01]  /*10e0*/  STG.E desc[UR8][R30.64+0x4], R62 ;  /* 0x0000043e1e007986 */ /* 0x0003e2000c101908 */
[----:B0-----:R-:W-:-:S03]  /*10f0*/  IMAD.WIDE.U32 R28, R0, 0x4, R24 ;  /* 0x00000004001c7825 */ /* 0x001fc600078e0018 */
[----:B------:R0:W-:Y:S04]  /*1100*/  STG.E desc[UR8][R52.64], R61 ;  /* 0x0000003d34007986 */ /* 0x0001e8000c101908 */
[----:B------:R2:W-:Y:S01]  /*1110*/  STG.E desc[UR8][R52.64+0x4], R60 ;  /* 0x0000043c34007986 */ /* 0x0005e2000c101908 */
[----:B-1----:R-:W-:-:S03]  /*1120*/  IADD3 R31, PT, PT, R0, 0x2, RZ ;  /* 0x00000002001f7810 */ /* 0x002fc60007ffe0ff */
[----:B------:R1:W-:Y:S04]  /*1130*/  STG.E desc[UR8][R54.64], R57 ;  /* 0x0000003936007986 */ /* 0x0003e8000c101908 */
[----:B------:R-:W-:Y:S01]  /*1140*/  STG.E desc[UR8][R54.64+0x4], R56 ;  /* 0x0000043836007986 */ /* 0x000fe2000c101908 */
[----:B0-----:R-:W-:-:S03]  /*1150*/  IADD3 R61, PT, PT, R0, 0x3, RZ ;  /* 0x00000003003d7810 */ /* 0x001fc60007ffe0ff */
[----:B------:R0:W-:Y:S01]  /*1160*/  STG.E desc[UR8][R26.64], R51 ;  /* 0x000000331a007986 */ /* 0x0001e2000c101908 */
[C---:B--2---:R-:W-:Y:S01]  /*1170*/  IADD3 R60, PT, PT, R0.reuse, 0x4, RZ ;  /* 0x00000004003c7810 */ /* 0x044fe20007ffe0ff */
[--C-:B------:R-:W-:Y:S02]  /*1180*/  IMAD.WIDE.U32 R52, R59, 0x4, R24.reuse ;  /* 0x000000043b347825 */ /* 0x100fe400078e0018 */
[----:B------:R2:W-:Y:S01]  /*1190*/  STG.E desc[UR8][R26.64+0x4], R50 ;  /* 0x000004321a007986 */ /* 0x0005e2000c101908 */
[C---:B-1----:R-:W-:Y:S01]  /*11a0*/  IADD3 R57, PT, PT, R0.reuse, 0x5, RZ ;  /* 0x0000000500397810 */ /* 0x042fe20007ffe0ff */
[--C-:B------:R-:W-:Y:S02]  /*11b0*/  IMAD.WIDE.U32 R58, R31, 0x4, R24.reuse ;  /* 0x000000041f3a7825 */ /* 0x100fe400078e0018 */
[----:B------:R1:W-:Y:S02]  /*11c0*/  STG.E desc[UR8][R28.64], R49 ;  /* 0x000000311c007986 */ /* 0x0003e4000c101908 */
[--C-:B------:R-:W-:Y:S01]  /*11d0*/  IMAD.WIDE.U32 R30, R61, 0x4, R24.reuse ;  /* 0x000000043d1e7825 */ /* 0x100fe200078e0018 */
[----:B0-----:R-:W-:Y:S01]  /*11e0*/  IADD3 R51, PT, PT, R0, 0x7, RZ ;  /* 0x0000000700337810 */ /* 0x001fe20007ffe0ff */
[----:B------:R0:W-:Y:S02]  /*11f0*/  STG.E desc[UR8][R52.64], R48 ;  /* 0x0000003034007986 */ /* 0x0001e4000c101908 */
[--C-:B------:R-:W-:Y:S01]  /*1200*/  IMAD.WIDE.U32 R54, R60, 0x4, R24.reuse ;  /* 0x000000043c367825 */ /* 0x100fe200078e0018 */
[C---:B--2---:R-:W-:Y:S01]  /*1210*/  IADD3 R27, PT, PT, R0.reuse, 0x6, RZ ;  /* 0x00000006001b7810 */ /* 0x044fe20007ffe0ff */
[----:B------:R-:W-:Y:S02]  /*1220*/  STG.E desc[UR8][R58.64], R47 ;  /* 0x0000002f3a007986 */ /* 0x000fe4000c101908 */
[--C-:B------:R-:W-:Y:S01]  /*1230*/  IMAD.WIDE.U32 R56, R57, 0x4, R24.reuse ;  /* 0x0000000439387825 */ /* 0x100fe200078e0018 */
[-C--:B-1----:R-:W-:Y:S01]  /*1240*/  IADD3 R49, PT, PT, R0, R71.reuse, RZ ;  /* 0x0000004700317210 */ /* 0x082fe20007ffe0ff */
[----:B------:R1:W-:Y:S01]  /*1250*/  STG.E desc[UR8][R30.64], R46 ;  /* 0x0000002e1e007986 */ /* 0x0003e2000c101908 */
[-C--:B------:R-:W-:Y:S01]  /*1260*/  IADD3 R29, PT, PT, R60, R71.reuse, RZ ;  /* 0x000000473c1d7210 */ /* 0x080fe20007ffe0ff */
[--C-:B------:R-:W-:Y:S01]  /*1270*/  IMAD.WIDE.U32 R26, R27, 0x4, R24.reuse ;  /* 0x000000041b1a7825 */ /* 0x100fe200078e0018 */
[-C--:B------:R-:W-:Y:S01]  /*1280*/  IADD3 R28, PT, PT, R49, R71.reuse, RZ ;  /* 0x00000047311c7210 */ /* 0x080fe20007ffe0ff */
[----:B------:R2:W-:Y:S02]  /*1290*/  STG.E desc[UR8][R54.64], R45 ;  /* 0x0000002d36007986 */ /* 0x0005e4000c101908 */
[--C-:B------:R-:W-:Y:S01]  /*12a0*/  IMAD.WIDE.U32 R50, R51, 0x4, R24.reuse ;  /* 0x0000000433327825 */ /* 0x100fe200078e0018 */
[C---:B------:R-:W-:Y:S01]  /*12b0*/  IADD3 R83, PT, PT, R28.reuse, 0x1, RZ ;  /* 0x000000011c537810 */ /* 0x040fe20007ffe0ff */
[----:B------:R3:W-:Y:S01]  /*12c0*/  STG.E desc[UR8][R56.64], R44 ;  /* 0x0000002c38007986 */ /* 0x0007e2000c101908 */
[C---:B------:R-:W-:Y:S01]  /*12d0*/  IADD3 R80, PT, PT, R28.reuse, 0x2, RZ ;  /* 0x000000021c507810 */ /* 0x040fe20007ffe0ff */
[--C-:B0-----:R-:W-:Y:S01]  /*12e0*/  IMAD.WIDE.U32 R48, R49, 0x4, R24.reuse ;  /* 0x0000000431307825 */ /* 0x101fe200078e0018 */
[C---:B------:R-:W-:Y:S01]  /*12f0*/  IADD3 R79, PT, PT, R28.reuse, 0x3, RZ ;  /* 0x000000031c4f7810 */ /* 0x040fe20007ffe0ff */
[----:B------:R-:W-:Y:S01]  /*1300*/  STG.E desc[UR8][R26.64], R43 ;  /* 0x0000002b1a007986 */ /* 0x000fe2000c101908 */
[C---:B------:R-:W-:Y:S01]  /*1310*/  IADD3 R77, PT, PT, R28.reuse, 0x4, RZ ;  /* 0x000000041c4d7810 */ /* 0x040fe20007ffe0ff */
[--C-:B-1----:R-:W-:Y:S01]  /*1320*/  IMAD.WIDE.U32 R30, R29, 0x4, R24.reuse ;  /* 0x000000041d1e7825 */ /* 0x102fe200078e0018 */
[C---:B------:R-:W-:Y:S01]  /*1330*/  IADD3 R75, PT, PT, R28.reuse, 0x5, RZ ;  /* 0x000000051c4b7810 */ /* 0x040fe20007ffe0ff */
[----:B------:R-:W-:Y:S01]  /*1340*/  STG.E desc[UR8][R50.64], R42 ;  /* 0x0000002a32007986 */ /* 0x000fe2000c101908 */
[C---:B------:R-:W-:Y:S01]  /*1350*/  IADD3 R73, PT, PT, R28.reuse, 0x6, RZ ;  /* 0x000000061c497810 */ /* 0x040fe20007ffe0ff */
[--C-:B------:R-:W-:Y:S01]  /*1360*/  IMAD.WIDE.U32 R82, R83, 0x4, R24.reuse ;  /* 0x0000000453527825 */ /* 0x100fe200078e0018 */
[C---:B--2---:R-:W-:Y:S01]  /*1370*/  IADD3 R45, PT, PT, R28.reuse, 0x7, RZ ;  /* 0x000000071c2d7810 */ /* 0x044fe20007ffe0ff */
[----:B------:R-:W-:Y:S01]  /*1380*/  STG.E desc[UR8][R48.64], R41 ;  /* 0x0000002930007986 */ /* 0x000fe2000c101908 */
[CC--:B------:R-:W-:Y:S01]  /*1390*/  IADD3 R68, PT, PT, R28.reuse, R71.reuse, RZ ;  /* 0x000000471c447210 */ /* 0x0c0fe20007ffe0ff */
[--C-:B------:R-:W-:Y:S01]  /*13a0*/  IMAD.WIDE.U32 R28, R28, 0x4, R24.reuse ;  /* 0x000000041c1c7825 */ /* 0x100fe200078e0018 */
[-C--:B------:R-:W-:Y:S01]  /*13b0*/  IADD3 R67, PT, PT, R80, R71.reuse, RZ ;  /* 0x0000004750437210 */ /* 0x080fe20007ffe0ff */
[----:B------:R-:W-:Y:S01]  /*13c0*/  STG.E desc[UR8][R48.64+0x4], R40 ;  /* 0x0000042830007986 */ /* 0x000fe2000c101908 */
[----:B------:R-:W-:Y:S01]  /*13d0*/  IADD3 R61, PT, PT, R68, R71, RZ ;  /* 0x00000047443d7210 */ /* 0x000fe20007ffe0ff */
[--C-:B------:R-:W-:Y:S01]  /*13e0*/  IMAD.WIDE.U32 R80, R80, 0x4, R24.reuse ;  /* 0x0000000450507825 */ /* 0x100fe200078e0018 */
[C---:B------:R-:W-:Y:S01]  /*13f0*/  IADD3 R65, PT, PT, R68.reuse, 0x4, RZ ;  /* 0x0000000444417810 */ /* 0x040fe20007ffe0ff */
[----:B------:R-:W-:Y:S01]  /*1400*/  STG.E desc[UR8][R48.64+0x8], R39 ;  /* 0x0000082730007986 */ /* 0x000fe2000c101908 */
[----:B------:R-:W-:Y:S01]  /*1410*/  IADD3 R63, PT, PT, R68, 0x6, RZ ;  /* 0x00000006443f7810 */ /* 0x000fe20007ffe0ff */
[--C-:B------:R-:W-:Y:S01]  /*1420*/  IMAD.WIDE.U32 R78, R79, 0x4, R24.reuse ;  /* 0x000000044f4e7825 */ /* 0x100fe200078e0018 */
[C---:B------:R-:W-:Y:S01]  /*1430*/  IADD3 R47, PT, PT, R61.reuse, 0x2, RZ ;  /* 0x000000023d2f7810 */ /* 0x040fe20007ffe0ff */
[----:B------:R-:W-:Y:S01]  /*1440*/  STG.E desc[UR8][R48.64+0xc], R38 ;  /* 0x00000c2630007986 */ /* 0x000fe2000c101908 */
[----:B------:R-:W-:Y:S01]  /*1450*/  IADD3 R53, PT, PT, R61, 0x3, RZ ;  /* 0x000000033d357810 */ /* 0x000fe20007ffe0ff */
[--C-:B------:R-:W-:Y:S01]  /*1460*/  IMAD.WIDE.U32 R76, R77, 0x4, R24.reuse ;  /* 0x000000044d4c7825 */ /* 0x100fe200078e0018 */
[C---:B------:R-:W-:Y:S01]  /*1470*/  IADD3 R55, PT, PT, R61.reuse, 0x4, RZ ;  /* 0x000000043d377810 */ /* 0x040fe20007ffe0ff */
[----:B------:R-:W-:Y:S01]  /*1480*/  STG.E desc[UR8][R30.64], R37 ;  /* 0x000000251e007986 */ /* 0x000fe2000c101908 */
[----:B---3--:R-:W-:Y:S01]  /*1490*/  IADD3 R57, PT, PT, R61, 0x5, RZ ;  /* 0x000000053d397810 */ /* 0x008fe20007ffe0ff */
[--C-:B------:R-:W-:Y:S01]  /*14a0*/  IMAD.WIDE.U32 R74, R75, 0x4, R24.reuse ;  /* 0x000000044b4a7825 */ /* 0x100fe200078e0018 */
[C---:B------:R-:W-:Y:S01]  /*14b0*/  IADD3 R59, PT, PT, R61.reuse, 0x6, RZ ;  /* 0x000000063d3b7810 */ /* 0x040fe20007ffe0ff */
[----:B------:R-:W-:Y:S01]  /*14c0*/  STG.E desc[UR8][R30.64+0x4], R36 ;  /* 0x000004241e007986 */ /* 0x000fe2000c101908 */
[----:B------:R-:W-:Y:S01]  /*14d0*/  IADD3 R85, PT, PT, R61, 0x7, RZ ;  /* 0x000000073d557810 */ /* 0x000fe20007ffe0ff */
[----:B------:R-:W-:-:S02]  /*14e0*/  IMAD.WIDE.U32 R72, R73, 0x4, R24 ;  /* 0x0000000449487825 */ /* 0x000fc400078e0018 */
[----:B------:R-:W-:Y:S02]  /*14f0*/  STG.E desc[UR8][R30.64+0x8], R35 ;  /* 0x000008231e007986 */ /* 0x000fe4000c101908 */
[--C-:B------:R-:W-:Y:S01]  /*1500*/  IMAD.WIDE.U32 R70, R45, 0x4, R24.reuse ;  /* 0x000000042d467825 */ /* 0x100fe200078e0018 */
[----:B------:R-:W-:Y:S01]  /*1510*/  IADD3 R45, PT, PT, R61, 0x1, RZ ;  /* 0x000000013d2d7810 */ /* 0x000fe20007ffe0ff */
[----:B------:R-:W-:Y:S02]  /*1520*/  STG.E desc[UR8][R30.64+0xc], R34 ;  /* 0x00000c221e007986 */ /* 0x000fe4000c101908 */
[--C-:B------:R-:W-:Y:S02]  /*1530*/  IMAD.WIDE.U32 R68, R68, 0x4, R24.reuse ;  /* 0x0000000444447825 */ /* 0x100fe400078e0018 */
[----:B------:R-:W-:Y:S02]  /*1540*/  STG.E desc[UR8][R28.64], R33 ;  /* 0x000000211c007986 */ /* 0x000fe4000c101908 */
[----:B------:R-:W-:-:S02]  /*1550*/  IMAD.WIDE.U32 R66, R67, 0x4, R24 ;  /* 0x0000000443427825 */ /* 0x000fc400078e0018 */
[----:B------:R-:W-:Y:S02]  /*1560*/  STG.E desc[UR8][R82.64], R32 ;  /* 0x0000002052007986 */ /* 0x000fe4000c101908 */
[--C-:B------:R-:W-:Y:S02]  /*1570*/  IMAD.WIDE.U32 R64, R65, 0x4, R24.reuse ;  /* 0x0000000441407825 */ /* 0x100fe400078e0018 */
        /* <DEDUP_REMOVED lines=17> */
[----:B------:R-:W-:Y:S02]  /*1690*/  IMAD.WIDE.U32 R24, R85, 0x4, R24 ;  /* 0x0000000455187825 */ /* 0x000fe400078e0018 */
[----:B------:R-:W-:Y:S04]  /*16a0*/  STG.E desc[UR8][R66.64+0x4], R14 ;  /* 0x0000040e42007986 */ /* 0x000fe8000c101908 */
        /* <DEDUP_REMOVED lines=11> */
[----:B------:R-:W-:Y:S01]  /*1760*/  STG.E desc[UR8][R24.64], R2 ;  /* 0x0000000218007986 */ /* 0x000fe2000c101908 */
[----:B------:R-:W-:Y:S05]  /*1770*/  EXIT ;  /* 0x000000000000794d */ /* 0x000fea0003800000 */
.L_x_3:
[----:B------:R-:W-:-:S00]  /*1780*/  BRA `(.L_x_3) ;  /* 0xfffffffc00fc7947 */ /* 0x000fc0000383ffff */
[----:B------:R-:W-:-:S00]  /*1790*/  NOP ;  /* 0x0000000000007918 */ /* 0x000fc00000000000 */
        /* <DEDUP_REMOVED lines=14> */
.L_x_4:


//--------------------- .nv.shared._Z25matrix_multiplication_gpuILi64ELi64ELi8ELi8ELi8EEvPKfS1_Pfi --------------------------
	.section	.nv.shared._Z25matrix_multiplication_gpuILi64ELi64ELi8ELi8ELi8EEvPKfS1_Pfi,"aw",@nobits
	.sectionflags	@""
	.align	4
.nv.shared._Z25matrix_multiplication_gpuILi64ELi64ELi8ELi8ELi8EEvPKfS1_Pfi:
	.zero		5120


//--------------------- .nv.shared.reserved.0     --------------------------
	.section	.nv.shared.reserved.0,"aw",@nobits
	.weak		__nv_reservedSMEM_offset_0_alias
	.size		__nv_reservedSMEM_offset_0_alias, 0, 64
	.other		__nv_reservedSMEM_offset_0_alias,@"STO_CUDA_RESERVED_SHARED STV_DEFAULT"
__nv_reservedSMEM_offset_0_alias:
	.zero		0
	.zero		64


//--------------------- .nv.constant0._Z25matrix_multiplication_gpuILi64ELi64ELi8ELi8ELi8EEvPKfS1_Pfi --------------------------
	.section	.nv.constant0._Z25matrix_multiplication_gpuILi64ELi64ELi8ELi8ELi8EEvPKfS1_Pfi,"a",@progbits
	.sectionflags	@""
	.align	4
.nv.constant0._Z25matrix_multiplication_gpuILi64ELi64ELi8ELi8ELi8EEvPKfS1_Pfi:
	.zero		924


//--------------------- SYMBOLS --------------------------

	.type		.nv.reservedSmem.offset0,@object
	.size		.nv.reservedSmem.offset0,0x4
	.type		.nv.reservedSmem.cap,@object
	.size		.nv.reservedSmem.cap,0x4
